//
// Generated by NVIDIA NVVM Compiler
//
// Compiler Build ID: CL-36424714
// Cuda compilation tools, release 13.0, V13.0.88
// Based on NVVM 20.0.0
//

.version 9.0
.target sm_100
.address_size 64

	// .globl	_Z27gemm_shared_pingpong_float4PKfS0_Pfiii
// _ZZ27gemm_shared_pingpong_float4PKfS0_PfiiiE2As has been demoted
// _ZZ27gemm_shared_pingpong_float4PKfS0_PfiiiE2Bs has been demoted
// _ZZ20gemm_shared_pingpongPKfS0_PfiiiE2As has been demoted
// _ZZ20gemm_shared_pingpongPKfS0_PfiiiE2Bs has been demoted

.visible .entry _Z27gemm_shared_pingpong_float4PKfS0_Pfiii(
	.param .u64 .ptr .align 1 _Z27gemm_shared_pingpong_float4PKfS0_Pfiii_param_0,
	.param .u64 .ptr .align 1 _Z27gemm_shared_pingpong_float4PKfS0_Pfiii_param_1,
	.param .u64 .ptr .align 1 _Z27gemm_shared_pingpong_float4PKfS0_Pfiii_param_2,
	.param .u32 _Z27gemm_shared_pingpong_float4PKfS0_Pfiii_param_3,
	.param .u32 _Z27gemm_shared_pingpong_float4PKfS0_Pfiii_param_4,
	.param .u32 _Z27gemm_shared_pingpong_float4PKfS0_Pfiii_param_5
)
{
	.reg .pred 	%p<47>;
	.reg .b32 	%r<92>;
	.reg .b32 	%f<183>;
	.reg .b64 	%rd<46>;
	// demoted variable
	.shared .align 4 .b8 _ZZ27gemm_shared_pingpong_float4PKfS0_PfiiiE2As[10240];
	// demoted variable
	.shared .align 4 .b8 _ZZ27gemm_shared_pingpong_float4PKfS0_PfiiiE2Bs[10240];
	ld.param.u64 	%rd8, [_Z27gemm_shared_pingpong_float4PKfS0_Pfiii_param_0];
	ld.param.u64 	%rd9, [_Z27gemm_shared_pingpong_float4PKfS0_Pfiii_param_1];
	ld.param.u64 	%rd7, [_Z27gemm_shared_pingpong_float4PKfS0_Pfiii_param_2];
	ld.param.u32 	%r27, [_Z27gemm_shared_pingpong_float4PKfS0_Pfiii_param_3];
	ld.param.u32 	%r28, [_Z27gemm_shared_pingpong_float4PKfS0_Pfiii_param_4];
	ld.param.u32 	%r29, [_Z27gemm_shared_pingpong_float4PKfS0_Pfiii_param_5];
	cvta.to.global.u64 	%rd1, %rd9;
	cvta.to.global.u64 	%rd2, %rd8;
	mov.u32 	%r1, %tid.x;
	mov.u32 	%r2, %tid.y;
	mov.u32 	%r30, %ctaid.x;
	shl.b32 	%r31, %r30, 5;
	add.s32 	%r3, %r31, %r2;
	mov.u32 	%r32, %ctaid.y;
	shl.b32 	%r33, %r32, 5;
	add.s32 	%r4, %r33, %r1;
	setp.ge.s32 	%p2, %r3, %r27;
	mov.u32 	%r34, _ZZ27gemm_shared_pingpong_float4PKfS0_PfiiiE2As;
	mad.lo.s32 	%r5, %r2, 160, %r34;
	shl.b32 	%r35, %r1, 2;
	add.s32 	%r6, %r5, %r35;
	@%p2 bra 	$L__BB0_12;
	and.b32  	%r38, %r1, 3;
	setp.ne.s32 	%p4, %r38, 0;
	@%p4 bra 	$L__BB0_14;
	and.b32  	%r39, %r29, 3;
	setp.eq.s32 	%p5, %r39, 0;
	add.s32 	%r7, %r1, 3;
	setp.lt.s32 	%p6, %r7, %r29;
	and.pred  	%p7, %p5, %p6;
	@%p7 bra 	$L__BB0_63;
	mul.lo.s32 	%r8, %r29, %r3;
	setp.lt.s32 	%p8, %r1, %r29;
	mov.f32 	%f165, 0f00000000;
	@%p8 bra 	$L__BB0_4;
	bra.uni 	$L__BB0_5;
$L__BB0_4:
	add.s32 	%r41, %r1, %r8;
	mul.wide.s32 	%rd10, %r41, 4;
	add.s64 	%rd11, %rd2, %rd10;
	ld.global.nc.f32 	%f165, [%rd11];
$L__BB0_5:
	st.shared.f32 	[%r6], %f165;
	add.s32 	%r42, %r1, 1;
	setp.ge.s32 	%p9, %r42, %r29;
	cvt.s64.s32 	%rd12, %r8;
	cvt.u64.u32 	%rd13, %r1;
	add.s64 	%rd14, %rd13, %rd12;
	shl.b64 	%rd15, %rd14, 2;
	add.s64 	%rd3, %rd2, %rd15;
	mov.f32 	%f166, 0f00000000;
	@%p9 bra 	$L__BB0_7;
	ld.global.nc.f32 	%f166, [%rd3+4];
$L__BB0_7:
	st.shared.f32 	[%r6+4], %f166;
	add.s32 	%r43, %r1, 2;
	setp.ge.s32 	%p10, %r43, %r29;
	mov.f32 	%f167, 0f00000000;
	@%p10 bra 	$L__BB0_9;
	ld.global.nc.f32 	%f167, [%rd3+8];
$L__BB0_9:
	setp.ge.s32 	%p11, %r7, %r29;
	st.shared.f32 	[%r6+8], %f167;
	mov.f32 	%f168, 0f00000000;
	@%p11 bra 	$L__BB0_11;
	ld.global.nc.f32 	%f168, [%rd3+12];
$L__BB0_11:
	st.shared.f32 	[%r6+12], %f168;
	bra.uni 	$L__BB0_14;
$L__BB0_12:
	and.b32  	%r36, %r1, 3;
	setp.ne.s32 	%p3, %r36, 0;
	@%p3 bra 	$L__BB0_14;
	mov.b32 	%r37, 0;
	st.shared.u32 	[%r6], %r37;
	st.shared.u32 	[%r6+4], %r37;
	st.shared.u32 	[%r6+8], %r37;
	st.shared.u32 	[%r6+12], %r37;
$L__BB0_14:
	setp.ge.s32 	%p12, %r2, %r29;
	mov.u32 	%r45, _ZZ27gemm_shared_pingpong_float4PKfS0_PfiiiE2Bs;
	mad.lo.s32 	%r9, %r2, 160, %r45;
	add.s32 	%r10, %r9, %r35;
	@%p12 bra 	$L__BB0_26;
	and.b32  	%r49, %r1, 3;
	setp.ne.s32 	%p14, %r49, 0;
	@%p14 bra 	$L__BB0_28;
	and.b32  	%r50, %r28, 3;
	setp.eq.s32 	%p15, %r50, 0;
	add.s32 	%r11, %r4, 3;
	setp.lt.s32 	%p16, %r11, %r28;
	and.pred  	%p17, %p15, %p16;
	@%p17 bra 	$L__BB0_64;
	mul.lo.s32 	%r12, %r28, %r2;
	setp.lt.s32 	%p18, %r4, %r28;
	mov.f32 	%f169, 0f00000000;
	@%p18 bra 	$L__BB0_18;
	bra.uni 	$L__BB0_19;
$L__BB0_18:
	add.s32 	%r52, %r4, %r12;
	mul.wide.u32 	%rd18, %r52, 4;
	add.s64 	%rd19, %rd1, %rd18;
	ld.global.nc.f32 	%f169, [%rd19];
$L__BB0_19:
	st.shared.f32 	[%r10], %f169;
	add.s32 	%r53, %r4, 1;
	setp.ge.s32 	%p19, %r53, %r28;
	cvt.u64.u32 	%rd20, %r12;
	cvt.u64.u32 	%rd21, %r4;
	add.s64 	%rd22, %rd21, %rd20;
	shl.b64 	%rd23, %rd22, 2;
	add.s64 	%rd4, %rd1, %rd23;
	mov.f32 	%f170, 0f00000000;
	@%p19 bra 	$L__BB0_21;
	ld.global.nc.f32 	%f170, [%rd4+4];
$L__BB0_21:
	st.shared.f32 	[%r10+4], %f170;
	add.s32 	%r54, %r4, 2;
	setp.ge.s32 	%p20, %r54, %r28;
	mov.f32 	%f171, 0f00000000;
	@%p20 bra 	$L__BB0_23;
	ld.global.nc.f32 	%f171, [%rd4+8];
$L__BB0_23:
	setp.ge.s32 	%p21, %r11, %r28;
	st.shared.f32 	[%r10+8], %f171;
	mov.f32 	%f172, 0f00000000;
	@%p21 bra 	$L__BB0_25;
	ld.global.nc.f32 	%f172, [%rd4+12];
$L__BB0_25:
	st.shared.f32 	[%r10+12], %f172;
	bra.uni 	$L__BB0_28;
$L__BB0_26:
	and.b32  	%r47, %r1, 3;
	setp.ne.s32 	%p13, %r47, 0;
	@%p13 bra 	$L__BB0_28;
	mov.b32 	%r48, 0;
	st.shared.u32 	[%r10], %r48;
	st.shared.u32 	[%r10+4], %r48;
	st.shared.u32 	[%r10+8], %r48;
	st.shared.u32 	[%r10+12], %r48;
$L__BB0_28:
	bar.sync 	0;
	setp.lt.s32 	%p22, %r29, 1;
	mov.f32 	%f182, 0f00000000;
	@%p22 bra 	$L__BB0_60;
	and.b32  	%r13, %r1, 3;
	and.b32  	%r14, %r29, 3;
	mul.lo.s32 	%r15, %r29, %r3;
	and.b32  	%r57, %r28, 3;
	setp.eq.s32 	%p23, %r57, 0;
	add.s32 	%r16, %r4, 3;
	setp.lt.s32 	%p24, %r16, %r28;
	and.pred  	%p1, %p23, %p24;
	mov.f32 	%f182, 0f00000000;
	mov.b32 	%r90, 0;
	cvt.s64.s32 	%rd30, %r15;
	cvt.u64.u32 	%rd38, %r4;
	mov.u32 	%r91, %r90;
$L__BB0_30:
	mov.u32 	%r17, %r90;
	mul.lo.s32 	%r59, %r91, 5120;
	add.s32 	%r60, %r5, %r59;
	shl.b32 	%r61, %r1, 2;
	mov.u32 	%r62, _ZZ27gemm_shared_pingpong_float4PKfS0_PfiiiE2Bs;
	add.s32 	%r63, %r62, %r61;
	add.s32 	%r64, %r63, %r59;
	ld.shared.f32 	%f54, [%r60];
	ld.shared.f32 	%f55, [%r64];
	fma.rn.f32 	%f56, %f54, %f55, %f182;
	ld.shared.f32 	%f57, [%r60+4];
	ld.shared.f32 	%f58, [%r64+160];
	fma.rn.f32 	%f59, %f57, %f58, %f56;
	ld.shared.f32 	%f60, [%r60+8];
	ld.shared.f32 	%f61, [%r64+320];
	fma.rn.f32 	%f62, %f60, %f61, %f59;
	ld.shared.f32 	%f63, [%r60+12];
	ld.shared.f32 	%f64, [%r64+480];
	fma.rn.f32 	%f65, %f63, %f64, %f62;
	ld.shared.f32 	%f66, [%r60+16];
	ld.shared.f32 	%f67, [%r64+640];
	fma.rn.f32 	%f68, %f66, %f67, %f65;
	ld.shared.f32 	%f69, [%r60+20];
	ld.shared.f32 	%f70, [%r64+800];
	fma.rn.f32 	%f71, %f69, %f70, %f68;
	ld.shared.f32 	%f72, [%r60+24];
	ld.shared.f32 	%f73, [%r64+960];
	fma.rn.f32 	%f74, %f72, %f73, %f71;
	ld.shared.f32 	%f75, [%r60+28];
	ld.shared.f32 	%f76, [%r64+1120];
	fma.rn.f32 	%f77, %f75, %f76, %f74;
	ld.shared.f32 	%f78, [%r60+32];
	ld.shared.f32 	%f79, [%r64+1280];
	fma.rn.f32 	%f80, %f78, %f79, %f77;
	ld.shared.f32 	%f81, [%r60+36];
	ld.shared.f32 	%f82, [%r64+1440];
	fma.rn.f32 	%f83, %f81, %f82, %f80;
	ld.shared.f32 	%f84, [%r60+40];
	ld.shared.f32 	%f85, [%r64+1600];
	fma.rn.f32 	%f86, %f84, %f85, %f83;
	ld.shared.f32 	%f87, [%r60+44];
	ld.shared.f32 	%f88, [%r64+1760];
	fma.rn.f32 	%f89, %f87, %f88, %f86;
	ld.shared.f32 	%f90, [%r60+48];
	ld.shared.f32 	%f91, [%r64+1920];
	fma.rn.f32 	%f92, %f90, %f91, %f89;
	ld.shared.f32 	%f93, [%r60+52];
	ld.shared.f32 	%f94, [%r64+2080];
	fma.rn.f32 	%f95, %f93, %f94, %f92;
	ld.shared.f32 	%f96, [%r60+56];
	ld.shared.f32 	%f97, [%r64+2240];
	fma.rn.f32 	%f98, %f96, %f97, %f95;
	ld.shared.f32 	%f99, [%r60+60];
	ld.shared.f32 	%f100, [%r64+2400];
	fma.rn.f32 	%f101, %f99, %f100, %f98;
	ld.shared.f32 	%f102, [%r60+64];
	ld.shared.f32 	%f103, [%r64+2560];
	fma.rn.f32 	%f104, %f102, %f103, %f101;
	ld.shared.f32 	%f105, [%r60+68];
	ld.shared.f32 	%f106, [%r64+2720];
	fma.rn.f32 	%f107, %f105, %f106, %f104;
	ld.shared.f32 	%f108, [%r60+72];
	ld.shared.f32 	%f109, [%r64+2880];
	fma.rn.f32 	%f110, %f108, %f109, %f107;
	ld.shared.f32 	%f111, [%r60+76];
	ld.shared.f32 	%f112, [%r64+3040];
	fma.rn.f32 	%f113, %f111, %f112, %f110;
	ld.shared.f32 	%f114, [%r60+80];
	ld.shared.f32 	%f115, [%r64+3200];
	fma.rn.f32 	%f116, %f114, %f115, %f113;
	ld.shared.f32 	%f117, [%r60+84];
	ld.shared.f32 	%f118, [%r64+3360];
	fma.rn.f32 	%f119, %f117, %f118, %f116;
	ld.shared.f32 	%f120, [%r60+88];
	ld.shared.f32 	%f121, [%r64+3520];
	fma.rn.f32 	%f122, %f120, %f121, %f119;
	ld.shared.f32 	%f123, [%r60+92];
	ld.shared.f32 	%f124, [%r64+3680];
	fma.rn.f32 	%f125, %f123, %f124, %f122;
	ld.shared.f32 	%f126, [%r60+96];
	ld.shared.f32 	%f127, [%r64+3840];
	fma.rn.f32 	%f128, %f126, %f127, %f125;
	ld.shared.f32 	%f129, [%r60+100];
	ld.shared.f32 	%f130, [%r64+4000];
	fma.rn.f32 	%f131, %f129, %f130, %f128;
	ld.shared.f32 	%f132, [%r60+104];
	ld.shared.f32 	%f133, [%r64+4160];
	fma.rn.f32 	%f134, %f132, %f133, %f131;
	ld.shared.f32 	%f135, [%r60+108];
	ld.shared.f32 	%f136, [%r64+4320];
	fma.rn.f32 	%f137, %f135, %f136, %f134;
	ld.shared.f32 	%f138, [%r60+112];
	ld.shared.f32 	%f139, [%r64+4480];
	fma.rn.f32 	%f140, %f138, %f139, %f137;
	ld.shared.f32 	%f141, [%r60+116];
	ld.shared.f32 	%f142, [%r64+4640];
	fma.rn.f32 	%f143, %f141, %f142, %f140;
	ld.shared.f32 	%f144, [%r60+120];
	ld.shared.f32 	%f145, [%r64+4800];
	fma.rn.f32 	%f146, %f144, %f145, %f143;
	ld.shared.f32 	%f147, [%r60+124];
	ld.shared.f32 	%f148, [%r64+4960];
	fma.rn.f32 	%f182, %f147, %f148, %f146;
	bar.sync 	0;
	xor.b32  	%r91, %r91, 1;
	add.s32 	%r90, %r17, 32;
	setp.ge.s32 	%p25, %r90, %r29;
	@%p25 bra 	$L__BB0_59;
	setp.ge.s32 	%p26, %r3, %r27;
	@%p26 bra 	$L__BB0_43;
	setp.ne.s32 	%p28, %r13, 0;
	@%p28 bra 	$L__BB0_45;
	setp.eq.s32 	%p29, %r14, 0;
	add.s32 	%r21, %r90, %r1;
	add.s32 	%r22, %r21, 3;
	setp.lt.s32 	%p30, %r22, %r29;
	and.pred  	%p31, %p29, %p30;
	@%p31 bra 	$L__BB0_65;
	setp.lt.s32 	%p32, %r21, %r29;
	add.s32 	%r70, %r17, %r1;
	cvt.u64.u32 	%rd27, %r70;
	add.s64 	%rd28, %rd27, %rd30;
	shl.b64 	%rd29, %rd28, 2;
	add.s64 	%rd5, %rd2, %rd29;
	mov.f32 	%f174, 0f00000000;
	@%p32 bra 	$L__BB0_35;
	bra.uni 	$L__BB0_36;
$L__BB0_35:
	ld.global.nc.f32 	%f174, [%rd5+128];
$L__BB0_36:
	mad.lo.s32 	%r71, %r91, 5120, %r5;
	shl.b32 	%r72, %r1, 2;
	add.s32 	%r23, %r71, %r72;
	st.shared.f32 	[%r23], %f174;
	add.s32 	%r73, %r21, 1;
	setp.ge.s32 	%p33, %r73, %r29;
	mov.f32 	%f175, 0f00000000;
	@%p33 bra 	$L__BB0_38;
	ld.global.nc.f32 	%f175, [%rd5+132];
$L__BB0_38:
	st.shared.f32 	[%r23+4], %f175;
	add.s32 	%r74, %r21, 2;
	setp.ge.s32 	%p34, %r74, %r29;
	mov.f32 	%f176, 0f00000000;
	@%p34 bra 	$L__BB0_40;
	ld.global.nc.f32 	%f176, [%rd5+136];
$L__BB0_40:
	setp.ge.s32 	%p35, %r22, %r29;
	st.shared.f32 	[%r23+8], %f176;
	mov.f32 	%f177, 0f00000000;
	@%p35 bra 	$L__BB0_42;
	ld.global.nc.f32 	%f177, [%rd5+140];
$L__BB0_42:
	st.shared.f32 	[%r23+12], %f177;
	bra.uni 	$L__BB0_45;
$L__BB0_43:
	setp.ne.s32 	%p27, %r13, 0;
	@%p27 bra 	$L__BB0_45;
	mad.lo.s32 	%r65, %r91, 5120, %r5;
	add.s32 	%r67, %r65, %r61;
	mov.b32 	%r68, 0;
	st.shared.u32 	[%r67], %r68;
	st.shared.u32 	[%r67+4], %r68;
	st.shared.u32 	[%r67+8], %r68;
	st.shared.u32 	[%r67+12], %r68;
$L__BB0_45:
	add.s32 	%r24, %r90, %r2;
	setp.ge.s32 	%p36, %r24, %r29;
	@%p36 bra 	$L__BB0_57;
	setp.ne.s32 	%p38, %r13, 0;
	@%p38 bra 	$L__BB0_59;
	@%p1 bra 	$L__BB0_66;
	setp.lt.s32 	%p39, %r4, %r28;
	mul.lo.s32 	%r25, %r24, %r28;
	mov.f32 	%f178, 0f00000000;
	@%p39 bra 	$L__BB0_49;
	bra.uni 	$L__BB0_50;
$L__BB0_49:
	add.s32 	%r81, %r4, %r25;
	mul.wide.s32 	%rd35, %r81, 4;
	add.s64 	%rd36, %rd1, %rd35;
	ld.global.nc.f32 	%f178, [%rd36];
$L__BB0_50:
	add.s32 	%r82, %r4, 1;
	setp.ge.s32 	%p40, %r82, %r28;
	mad.lo.s32 	%r83, %r91, 5120, %r9;
	shl.b32 	%r84, %r1, 2;
	add.s32 	%r26, %r83, %r84;
	st.shared.f32 	[%r26], %f178;
	cvt.s64.s32 	%rd37, %r25;
	add.s64 	%rd39, %rd38, %rd37;
	shl.b64 	%rd40, %rd39, 2;
	add.s64 	%rd6, %rd1, %rd40;
	mov.f32 	%f179, 0f00000000;
	@%p40 bra 	$L__BB0_52;
	ld.global.nc.f32 	%f179, [%rd6+4];
$L__BB0_52:
	add.s32 	%r85, %r4, 2;
	setp.ge.s32 	%p41, %r85, %r28;
	st.shared.f32 	[%r26+4], %f179;
	mov.f32 	%f180, 0f00000000;
	@%p41 bra 	$L__BB0_54;
	ld.global.nc.f32 	%f180, [%rd6+8];
$L__BB0_54:
	setp.ge.s32 	%p42, %r16, %r28;
	st.shared.f32 	[%r26+8], %f180;
	mov.f32 	%f181, 0f00000000;
	@%p42 bra 	$L__BB0_56;
	ld.global.nc.f32 	%f181, [%rd6+12];
$L__BB0_56:
	st.shared.f32 	[%r26+12], %f181;
	bra.uni 	$L__BB0_59;
$L__BB0_57:
	setp.ne.s32 	%p37, %r13, 0;
	@%p37 bra 	$L__BB0_59;
	mad.lo.s32 	%r77, %r91, 5120, %r9;
	shl.b32 	%r78, %r1, 2;
	add.s32 	%r79, %r77, %r78;
	mov.b32 	%r80, 0;
	st.shared.u32 	[%r79], %r80;
	st.shared.u32 	[%r79+4], %r80;
	st.shared.u32 	[%r79+8], %r80;
	st.shared.u32 	[%r79+12], %r80;
$L__BB0_59:
	setp.lt.s32 	%p43, %r90, %r29;
	bar.sync 	0;
	@%p43 bra 	$L__BB0_30;
$L__BB0_60:
	setp.ge.s32 	%p44, %r3, %r27;
	setp.ge.s32 	%p45, %r4, %r28;
	or.pred  	%p46, %p44, %p45;
	@%p46 bra 	$L__BB0_62;
	mad.lo.s32 	%r89, %r28, %r3, %r4;
	cvta.to.global.u64 	%rd43, %rd7;
	mul.wide.s32 	%rd44, %r89, 4;
	add.s64 	%rd45, %rd43, %rd44;
	st.global.f32 	[%rd45], %f182;
$L__BB0_62:
	ret;
$L__BB0_63:
	mad.lo.s32 	%r44, %r29, %r3, %r1;
	mul.wide.s32 	%rd16, %r44, 4;
	add.s64 	%rd17, %rd2, %rd16;
	ld.global.nc.v4.f32 	{%f40, %f41, %f42, %f43}, [%rd17];
	st.shared.v4.f32 	[%r6], {%f40, %f41, %f42, %f43};
	bra.uni 	$L__BB0_14;
$L__BB0_64:
	mad.lo.s32 	%r55, %r28, %r2, %r4;
	mul.wide.u32 	%rd24, %r55, 4;
	add.s64 	%rd25, %rd1, %rd24;
	ld.global.nc.v4.f32 	{%f48, %f49, %f50, %f51}, [%rd25];
	st.shared.v4.f32 	[%r10], {%f48, %f49, %f50, %f51};
	bra.uni 	$L__BB0_28;
$L__BB0_65:
	add.s32 	%r75, %r17, %r1;
	cvt.u64.u32 	%rd31, %r75;
	add.s64 	%rd32, %rd31, %rd30;
	shl.b64 	%rd33, %rd32, 2;
	add.s64 	%rd34, %rd2, %rd33;
	ld.global.nc.v4.f32 	{%f153, %f154, %f155, %f156}, [%rd34+128];
	mad.lo.s32 	%r76, %r91, 5120, %r6;
	st.shared.v4.f32 	[%r76], {%f153, %f154, %f155, %f156};
	bra.uni 	$L__BB0_45;
$L__BB0_66:
	mad.lo.s32 	%r86, %r24, %r28, %r4;
	mul.wide.s32 	%rd41, %r86, 4;
	add.s64 	%rd42, %rd1, %rd41;
	ld.global.nc.v4.f32 	{%f161, %f162, %f163, %f164}, [%rd42];
	mad.lo.s32 	%r87, %r91, 5120, %r10;
	st.shared.v4.f32 	[%r87], {%f161, %f162, %f163, %f164};
	bra.uni 	$L__BB0_59;

}
	// .globl	_Z20gemm_shared_pingpongPKfS0_Pfiii
.visible .entry _Z20gemm_shared_pingpongPKfS0_Pfiii(
	.param .u64 .ptr .align 1 _Z20gemm_shared_pingpongPKfS0_Pfiii_param_0,
	.param .u64 .ptr .align 1 _Z20gemm_shared_pingpongPKfS0_Pfiii_param_1,
	.param .u64 .ptr .align 1 _Z20gemm_shared_pingpongPKfS0_Pfiii_param_2,
	.param .u32 _Z20gemm_shared_pingpongPKfS0_Pfiii_param_3,
	.param .u32 _Z20gemm_shared_pingpongPKfS0_Pfiii_param_4,
	.param .u32 _Z20gemm_shared_pingpongPKfS0_Pfiii_param_5
)
{
	.reg .pred 	%p<19>;
	.reg .b32 	%r<60>;
	.reg .b32 	%f<107>;
	.reg .b64 	%rd<24>;
	// demoted variable
	.shared .align 4 .b8 _ZZ20gemm_shared_pingpongPKfS0_PfiiiE2As[8448];
	// demoted variable
	.shared .align 4 .b8 _ZZ20gemm_shared_pingpongPKfS0_PfiiiE2Bs[8448];
	ld.param.u64 	%rd7, [_Z20gemm_shared_pingpongPKfS0_Pfiii_param_0];
	ld.param.u64 	%rd8, [_Z20gemm_shared_pingpongPKfS0_Pfiii_param_1];
	ld.param.u64 	%rd6, [_Z20gemm_shared_pingpongPKfS0_Pfiii_param_2];
	ld.param.u32 	%r22, [_Z20gemm_shared_pingpongPKfS0_Pfiii_param_3];
	ld.param.u32 	%r23, [_Z20gemm_shared_pingpongPKfS0_Pfiii_param_4];
	ld.param.u32 	%r24, [_Z20gemm_shared_pingpongPKfS0_Pfiii_param_5];
	cvta.to.global.u64 	%rd1, %rd8;
	cvta.to.global.u64 	%rd2, %rd7;
	mov.u32 	%r57, %tid.x;
	mov.u32 	%r55, %tid.y;
	mov.u32 	%r25, %ctaid.x;
	shl.b32 	%r26, %r25, 5;
	add.s32 	%r3, %r26, %r55;
	mov.u32 	%r27, %ctaid.y;
	shl.b32 	%r4, %r27, 5;
	add.s32 	%r5, %r4, %r57;
	setp.ge.s32 	%p1, %r3, %r22;
	setp.ge.s32 	%p2, %r57, %r24;
	mov.u32 	%r28, _ZZ20gemm_shared_pingpongPKfS0_PfiiiE2As;
	mad.lo.s32 	%r6, %r55, 132, %r28;
	shl.b32 	%r29, %r57, 2;
	add.s32 	%r7, %r6, %r29;
	or.pred  	%p3, %p1, %p2;
	@%p3 bra 	$L__BB1_2;
	mad.lo.s32 	%r31, %r24, %r3, %r57;
	mul.wide.s32 	%rd9, %r31, 4;
	add.s64 	%rd10, %rd2, %rd9;
	ld.global.nc.f32 	%f4, [%rd10];
	st.shared.f32 	[%r7], %f4;
	bra.uni 	$L__BB1_3;
$L__BB1_2:
	mov.b32 	%r30, 0;
	st.shared.u32 	[%r7], %r30;
$L__BB1_3:
	setp.ge.s32 	%p4, %r5, %r23;
	setp.ge.s32 	%p5, %r55, %r24;
	mov.u32 	%r32, _ZZ20gemm_shared_pingpongPKfS0_PfiiiE2Bs;
	mad.lo.s32 	%r33, %r55, 132, %r32;
	add.s32 	%r8, %r33, %r29;
	or.pred  	%p6, %p4, %p5;
	@%p6 bra 	$L__BB1_5;
	mad.lo.s32 	%r36, %r23, %r55, %r5;
	mul.wide.u32 	%rd11, %r36, 4;
	add.s64 	%rd12, %rd1, %rd11;
	ld.global.nc.f32 	%f5, [%rd12];
	st.shared.f32 	[%r8], %f5;
	bra.uni 	$L__BB1_6;
$L__BB1_5:
	mov.b32 	%r35, 0;
	st.shared.u32 	[%r8], %r35;
$L__BB1_6:
	bar.sync 	0;
	setp.lt.s32 	%p7, %r24, 1;
	mov.f32 	%f106, 0f00000000;
	@%p7 bra 	$L__BB1_16;
	add.s32 	%r9, %r32, %r29;
	mul.lo.s32 	%r40, %r24, %r3;
	cvt.s64.s32 	%rd13, %r40;
	cvt.u64.u32 	%rd14, %r57;
	add.s64 	%rd15, %rd13, %rd14;
	shl.b64 	%rd16, %rd15, 2;
	add.s64 	%rd17, %rd16, %rd2;
	add.s64 	%rd23, %rd17, 128;
	add.s32 	%r41, %r55, 32;
	mad.lo.s32 	%r42, %r23, %r41, %r57;
	add.s32 	%r56, %r42, %r4;
	shl.b32 	%r11, %r23, 5;
	mov.f32 	%f106, 0f00000000;
	mov.b32 	%r58, 0;
	mov.u32 	%r59, %r58;
$L__BB1_8:
	mul.lo.s32 	%r43, %r59, 4224;
	add.s32 	%r44, %r6, %r43;
	add.s32 	%r45, %r9, %r43;
	ld.shared.f32 	%f8, [%r44];
	ld.shared.f32 	%f9, [%r45];
	fma.rn.f32 	%f10, %f8, %f9, %f106;
	ld.shared.f32 	%f11, [%r44+4];
	ld.shared.f32 	%f12, [%r45+132];
	fma.rn.f32 	%f13, %f11, %f12, %f10;
	ld.shared.f32 	%f14, [%r44+8];
	ld.shared.f32 	%f15, [%r45+264];
	fma.rn.f32 	%f16, %f14, %f15, %f13;
	ld.shared.f32 	%f17, [%r44+12];
	ld.shared.f32 	%f18, [%r45+396];
	fma.rn.f32 	%f19, %f17, %f18, %f16;
	ld.shared.f32 	%f20, [%r44+16];
	ld.shared.f32 	%f21, [%r45+528];
	fma.rn.f32 	%f22, %f20, %f21, %f19;
	ld.shared.f32 	%f23, [%r44+20];
	ld.shared.f32 	%f24, [%r45+660];
	fma.rn.f32 	%f25, %f23, %f24, %f22;
	ld.shared.f32 	%f26, [%r44+24];
	ld.shared.f32 	%f27, [%r45+792];
	fma.rn.f32 	%f28, %f26, %f27, %f25;
	ld.shared.f32 	%f29, [%r44+28];
	ld.shared.f32 	%f30, [%r45+924];
	fma.rn.f32 	%f31, %f29, %f30, %f28;
	ld.shared.f32 	%f32, [%r44+32];
	ld.shared.f32 	%f33, [%r45+1056];
	fma.rn.f32 	%f34, %f32, %f33, %f31;
	ld.shared.f32 	%f35, [%r44+36];
	ld.shared.f32 	%f36, [%r45+1188];
	fma.rn.f32 	%f37, %f35, %f36, %f34;
	ld.shared.f32 	%f38, [%r44+40];
	ld.shared.f32 	%f39, [%r45+1320];
	fma.rn.f32 	%f40, %f38, %f39, %f37;
	ld.shared.f32 	%f41, [%r44+44];
	ld.shared.f32 	%f42, [%r45+1452];
	fma.rn.f32 	%f43, %f41, %f42, %f40;
	ld.shared.f32 	%f44, [%r44+48];
	ld.shared.f32 	%f45, [%r45+1584];
	fma.rn.f32 	%f46, %f44, %f45, %f43;
	ld.shared.f32 	%f47, [%r44+52];
	ld.shared.f32 	%f48, [%r45+1716];
	fma.rn.f32 	%f49, %f47, %f48, %f46;
	ld.shared.f32 	%f50, [%r44+56];
	ld.shared.f32 	%f51, [%r45+1848];
	fma.rn.f32 	%f52, %f50, %f51, %f49;
	ld.shared.f32 	%f53, [%r44+60];
	ld.shared.f32 	%f54, [%r45+1980];
	fma.rn.f32 	%f55, %f53, %f54, %f52;
	ld.shared.f32 	%f56, [%r44+64];
	ld.shared.f32 	%f57, [%r45+2112];
	fma.rn.f32 	%f58, %f56, %f57, %f55;
	ld.shared.f32 	%f59, [%r44+68];
	ld.shared.f32 	%f60, [%r45+2244];
	fma.rn.f32 	%f61, %f59, %f60, %f58;
	ld.shared.f32 	%f62, [%r44+72];
	ld.shared.f32 	%f63, [%r45+2376];
	fma.rn.f32 	%f64, %f62, %f63, %f61;
	ld.shared.f32 	%f65, [%r44+76];
	ld.shared.f32 	%f66, [%r45+2508];
	fma.rn.f32 	%f67, %f65, %f66, %f64;
	ld.shared.f32 	%f68, [%r44+80];
	ld.shared.f32 	%f69, [%r45+2640];
	fma.rn.f32 	%f70, %f68, %f69, %f67;
	ld.shared.f32 	%f71, [%r44+84];
	ld.shared.f32 	%f72, [%r45+2772];
	fma.rn.f32 	%f73, %f71, %f72, %f70;
	ld.shared.f32 	%f74, [%r44+88];
	ld.shared.f32 	%f75, [%r45+2904];
	fma.rn.f32 	%f76, %f74, %f75, %f73;
	ld.shared.f32 	%f77, [%r44+92];
	ld.shared.f32 	%f78, [%r45+3036];
	fma.rn.f32 	%f79, %f77, %f78, %f76;
	ld.shared.f32 	%f80, [%r44+96];
	ld.shared.f32 	%f81, [%r45+3168];
	fma.rn.f32 	%f82, %f80, %f81, %f79;
	ld.shared.f32 	%f83, [%r44+100];
	ld.shared.f32 	%f84, [%r45+3300];
	fma.rn.f32 	%f85, %f83, %f84, %f82;
	ld.shared.f32 	%f86, [%r44+104];
	ld.shared.f32 	%f87, [%r45+3432];
	fma.rn.f32 	%f88, %f86, %f87, %f85;
	ld.shared.f32 	%f89, [%r44+108];
	ld.shared.f32 	%f90, [%r45+3564];
	fma.rn.f32 	%f91, %f89, %f90, %f88;
	ld.shared.f32 	%f92, [%r44+112];
	ld.shared.f32 	%f93, [%r45+3696];
	fma.rn.f32 	%f94, %f92, %f93, %f91;
	ld.shared.f32 	%f95, [%r44+116];
	ld.shared.f32 	%f96, [%r45+3828];
	fma.rn.f32 	%f97, %f95, %f96, %f94;
	ld.shared.f32 	%f98, [%r44+120];
	ld.shared.f32 	%f99, [%r45+3960];
	fma.rn.f32 	%f100, %f98, %f99, %f97;
	ld.shared.f32 	%f101, [%r44+124];
	ld.shared.f32 	%f102, [%r45+4092];
	fma.rn.f32 	%f106, %f101, %f102, %f100;
	bar.sync 	0;
	xor.b32  	%r59, %r59, 1;
	add.s32 	%r58, %r58, 32;
	setp.ge.s32 	%p8, %r58, %r24;
	@%p8 bra 	$L__BB1_15;
	setp.ge.s32 	%p9, %r3, %r22;
	add.s32 	%r46, %r57, 32;
	setp.ge.s32 	%p10, %r46, %r24;
	or.pred  	%p11, %p9, %p10;
	@%p11 bra 	$L__BB1_11;
	ld.global.nc.f32 	%f103, [%rd23];
	mad.lo.s32 	%r49, %r59, 4224, %r7;
	st.shared.f32 	[%r49], %f103;
	bra.uni 	$L__BB1_12;
$L__BB1_11:
	mad.lo.s32 	%r47, %r59, 4224, %r7;
	mov.b32 	%r48, 0;
	st.shared.u32 	[%r47], %r48;
$L__BB1_12:
	setp.ge.s32 	%p12, %r5, %r23;
	add.s32 	%r50, %r55, 32;
	setp.ge.s32 	%p13, %r50, %r24;
	or.pred  	%p14, %p12, %p13;
	@%p14 bra 	$L__BB1_14;
	mul.wide.s32 	%rd18, %r56, 4;
	add.s64 	%rd19, %rd1, %rd18;
	ld.global.nc.f32 	%f104, [%rd19];
	mad.lo.s32 	%r53, %r59, 4224, %r8;
	st.shared.f32 	[%r53], %f104;
	bra.uni 	$L__BB1_15;
$L__BB1_14:
	mad.lo.s32 	%r51, %r59, 4224, %r8;
	mov.b32 	%r52, 0;
	st.shared.u32 	[%r51], %r52;
$L__BB1_15:
	setp.lt.s32 	%p15, %r58, %r24;
	bar.sync 	0;
	add.s64 	%rd23, %rd23, 128;
	add.s32 	%r57, %r57, 32;
	add.s32 	%r56, %r56, %r11;
	add.s32 	%r55, %r55, 32;
	@%p15 bra 	$L__BB1_8;
$L__BB1_16:
	setp.ge.s32 	%p16, %r5, %r23;
	setp.ge.s32 	%p17, %r3, %r22;
	or.pred  	%p18, %p17, %p16;
	@%p18 bra 	$L__BB1_18;
	mad.lo.s32 	%r54, %r23, %r3, %r5;
	cvta.to.global.u64 	%rd20, %rd6;
	mul.wide.s32 	%rd21, %r54, 4;
	add.s64 	%rd22, %rd20, %rd21;
	st.global.f32 	[%rd22], %f106;
$L__BB1_18:
	ret;

}


// ===== COMPILED SASS (sm_100) =====

	.target	sm_100

	.elftype	@"ET_EXEC"


//--------------------- .note.nv.tkinfo           --------------------------
	.section	.note.nv.tkinfo,"",@"SHT_NOTE"
	.sectionflags	@"SHF_NOTE_NV_TKINFO"
	.tkinfo
        /*0018*/ 	.word	0x00000002
        /*0030*/ 	.string	""
        /*0030*/ 	.string	"ptxas"
        /*0030*/ 	.string	"Cuda compilation tools, release 13.0, V13.0.88"
        /*0030*/ 	.string	"Build cuda_13.0.r13.0/compiler.36424714_0"
        /*0030*/ 	.string	"-arch sm_100 -m 64 "



//--------------------- .note.nv.cuinfo           --------------------------
	.section	.note.nv.cuinfo,"",@"SHT_NOTE"
	.sectionflags	@"SHF_NOTE_NV_CUINFO"
        /*0018*/ 	.short	0x0002
        /*001a*/ 	.short	0x0064
        /*001c*/ 	.short	0x0082
	.zero		2


//--------------------- .nv.info                  --------------------------
	.section	.nv.info,"",@"SHT_CUDA_INFO"
	.align	4


	//----- nvinfo : EIATTR_REGCOUNT
	.align		4
        /*0000*/ 	.byte	0x04, 0x2f
        /*0002*/ 	.short	(.L_1 - .L_0)
	.align		4
.L_0:
        /*0004*/ 	.word	index@(_Z27gemm_shared_pingpong_float4PKfS0_Pfiii)
        /*0008*/ 	.word	0x00000020


	//----- nvinfo : EIATTR_FRAME_SIZE
	.align		4
.L_1:
        /*000c*/ 	.byte	0x04, 0x11
        /*000e*/ 	.short	(.L_3 - .L_2)
	.align		4
.L_2:
        /*0010*/ 	.word	index@(_Z27gemm_shared_pingpong_float4PKfS0_Pfiii)
        /*0014*/ 	.word	0x00000000


	//----- nvinfo : EIATTR_REGCOUNT
	.align		4
.L_3:
        /*0018*/ 	.byte	0x04, 0x2f
        /*001a*/ 	.short	(.L_5 - .L_4)
	.align		4
.L_4:
        /*001c*/ 	.word	index@(_Z20gemm_shared_pingpongPKfS0_Pfiii)
        /*0020*/ 	.word	0x00000020


	//----- nvinfo : EIATTR_FRAME_SIZE
	.align		4
.L_5:
        /*0024*/ 	.byte	0x04, 0x11
        /*0026*/ 	.short	(.L_7 - .L_6)
	.align		4
.L_6:
        /*0028*/ 	.word	index@(_Z20gemm_shared_pingpongPKfS0_Pfiii)
        /*002c*/ 	.word	0x00000000


	//----- nvinfo : EIATTR_MIN_STACK_SIZE
	.align		4
.L_7:
        /*0030*/ 	.byte	0x04, 0x12
        /*0032*/ 	.short	(.L_9 - .L_8)
	.align		4
.L_8:
        /*0034*/ 	.word	index@(_Z20gemm_shared_pingpongPKfS0_Pfiii)
        /*0038*/ 	.word	0x00000000


	//----- nvinfo : EIATTR_MIN_STACK_SIZE
	.align		4
.L_9:
        /*003c*/ 	.byte	0x04, 0x12
        /*003e*/ 	.short	(.L_11 - .L_10)
	.align		4
.L_10:
        /*0040*/ 	.word	index@(_Z27gemm_shared_pingpong_float4PKfS0_Pfiii)
        /*0044*/ 	.word	0x00000000
.L_11:


//--------------------- .nv.compat                --------------------------
	.section	.nv.compat,"",@"SHT_CUDA_COMPAT_INFO"
	.align	4
        /*0000*/ 	.byte	0x02, 0x09, 0x00, 0x00, 0x02, 0x02, 0x01, 0x00, 0x02, 0x05, 0x05, 0x00, 0x03, 0x07, 0x01, 0x01
        /*0010*/ 	.byte	0x02, 0x03, 0x00, 0x00, 0x02, 0x06, 0x01, 0x00, 0x04, 0x0b, 0x08, 0x00, 0x09, 0x00, 0x00, 0x00
        /*0020*/ 	.byte	0x00, 0x00, 0x00, 0x00


//--------------------- .nv.info._Z20gemm_shared_pingpongPKfS0_Pfiii --------------------------
	.section	.nv.info._Z20gemm_shared_pingpongPKfS0_Pfiii,"",@"SHT_CUDA_INFO"
	.sectionflags	@""
	.align	4


	//----- nvinfo : EIATTR_CUDA_API_VERSION
	.align		4
        /*0000*/ 	.byte	0x04, 0x37
        /*0002*/ 	.short	(.L_13 - .L_12)
.L_12:
        /*0004*/ 	.word	0x00000082


	//----- nvinfo : EIATTR_KPARAM_INFO
	.align		4
.L_13:
        /*0008*/ 	.byte	0x04, 0x17
        /*000a*/ 	.short	(.L_15 - .L_14)
.L_14:
        /*000c*/ 	.word	0x00000000
        /*0010*/ 	.short	0x0005
        /*0012*/ 	.short	0x0020
        /*0014*/ 	.byte	0x00, 0xf0, 0x11, 0x00


	//----- nvinfo : EIATTR_KPARAM_INFO
	.align		4
.L_15:
        /*0018*/ 	.byte	0x04, 0x17
        /*001a*/ 	.short	(.L_17 - .L_16)
.L_16:
        /*001c*/ 	.word	0x00000000
        /*0020*/ 	.short	0x0004
        /*0022*/ 	.short	0x001c
        /*0024*/ 	.byte	0x00, 0xf0, 0x11, 0x00


	//----- nvinfo : EIATTR_KPARAM_INFO
	.align		4
.L_17:
        /*0028*/ 	.byte	0x04, 0x17
        /*002a*/ 	.short	(.L_19 - .L_18)
.L_18:
        /*002c*/ 	.word	0x00000000
        /*0030*/ 	.short	0x0003
        /*0032*/ 	.short	0x0018
        /*0034*/ 	.byte	0x00, 0xf0, 0x11, 0x00


	//----- nvinfo : EIATTR_KPARAM_INFO
	.align		4
.L_19:
        /*0038*/ 	.byte	0x04, 0x17
        /*003a*/ 	.short	(.L_21 - .L_20)
.L_20:
        /*003c*/ 	.word	0x00000000
        /*0040*/ 	.short	0x0002
        /*0042*/ 	.short	0x0010
        /*0044*/ 	.byte	0x00, 0xf5, 0x21, 0x00


	//----- nvinfo : EIATTR_KPARAM_INFO
	.align		4
.L_21:
        /*0048*/ 	.byte	0x04, 0x17
        /*004a*/ 	.short	(.L_23 - .L_22)
.L_22:
        /*004c*/ 	.word	0x00000000
        /*0050*/ 	.short	0x0001
        /*0052*/ 	.short	0x0008
        /*0054*/ 	.byte	0x00, 0xf5, 0x21, 0x00


	//----- nvinfo : EIATTR_KPARAM_INFO
	.align		4
.L_23:
        /*0058*/ 	.byte	0x04, 0x17
        /*005a*/ 	.short	(.L_25 - .L_24)
.L_24:
        /*005c*/ 	.word	0x00000000
        /*0060*/ 	.short	0x0000
        /*0062*/ 	.short	0x0000
        /*0064*/ 	.byte	0x00, 0xf5, 0x21, 0x00


	//----- nvinfo : EIATTR_SPARSE_MMA_MASK
	.align		4
.L_25:
        /*0068*/ 	.byte	0x03, 0x50
        /*006a*/ 	.short	0x0000


	//----- nvinfo : EIATTR_MAXREG_COUNT
	.align		4
        /*006c*/ 	.byte	0x03, 0x1b
        /*006e*/ 	.short	0x00ff


	//----- nvinfo : EIATTR_NUM_BARRIERS
	.align		4
        /*0070*/ 	.byte	0x02, 0x4c
        /*0072*/ 	.byte	0x01
	.zero		1


	//----- nvinfo : EIATTR_MERCURY_ISA_VERSION
	.align		4
        /*0074*/ 	.byte	0x03, 0x5f
        /*0076*/ 	.short	0x0101


	//----- nvinfo : EIATTR_VRC_CTA_INIT_COUNT
	.align		4
        /*0078*/ 	.byte	0x02, 0x4a
	.zero		1
	.zero		1


	//----- nvinfo : EIATTR_EXIT_INSTR_OFFSETS
	.align		4
        /*007c*/ 	.byte	0x04, 0x1c
        /*007e*/ 	.short	(.L_27 - .L_26)


	//   ....[0]....
.L_26:
        /*0080*/ 	.word	0x00000c60


	//   ....[1]....
        /*0084*/ 	.word	0x00000cb0


	//----- nvinfo : EIATTR_CRS_STACK_SIZE
	.align		4
.L_27:
        /*0088*/ 	.byte	0x04, 0x1e
        /*008a*/ 	.short	(.L_29 - .L_28)
.L_28:
        /*008c*/ 	.word	0x00000000


	//----- nvinfo : EIATTR_CBANK_PARAM_SIZE
	.align		4
.L_29:
        /*0090*/ 	.byte	0x03, 0x19
        /*0092*/ 	.short	0x0024


	//----- nvinfo : EIATTR_PARAM_CBANK
	.align		4
        /*0094*/ 	.byte	0x04, 0x0a
        /*0096*/ 	.short	(.L_31 - .L_30)
	.align		4
.L_30:
        /*0098*/ 	.word	index@(.nv.constant0._Z20gemm_shared_pingpongPKfS0_Pfiii)
        /*009c*/ 	.short	0x0380
        /*009e*/ 	.short	0x0024


	//----- nvinfo : EIATTR_SW_WAR
	.align		4
.L_31:
        /*00a0*/ 	.byte	0x04, 0x36
        /*00a2*/ 	.short	(.L_33 - .L_32)
.L_32:
        /*00a4*/ 	.word	0x00000008
.L_33:


//--------------------- .nv.info._Z27gemm_shared_pingpong_float4PKfS0_Pfiii --------------------------
	.section	.nv.info._Z27gemm_shared_pingpong_float4PKfS0_Pfiii,"",@"SHT_CUDA_INFO"
	.sectionflags	@""
	.align	4


	//----- nvinfo : EIATTR_CUDA_API_VERSION
	.align		4
        /*0000*/ 	.byte	0x04, 0x37
        /*0002*/ 	.short	(.L_35 - .L_34)
.L_34:
        /*0004*/ 	.word	0x00000082


	//----- nvinfo : EIATTR_KPARAM_INFO
	.align		4
.L_35:
        /*0008*/ 	.byte	0x04, 0x17
        /*000a*/ 	.short	(.L_37 - .L_36)
.L_36:
        /*000c*/ 	.word	0x00000000
        /*0010*/ 	.short	0x0005
        /*0012*/ 	.short	0x0020
        /*0014*/ 	.byte	0x00, 0xf0, 0x11, 0x00


	//----- nvinfo : EIATTR_KPARAM_INFO
	.align		4
.L_37:
        /*0018*/ 	.byte	0x04, 0x17
        /*001a*/ 	.short	(.L_39 - .L_38)
.L_38:
        /*001c*/ 	.word	0x00000000
        /*0020*/ 	.short	0x0004
        /*0022*/ 	.short	0x001c
        /*0024*/ 	.byte	0x00, 0xf0, 0x11, 0x00


	//----- nvinfo : EIATTR_KPARAM_INFO
	.align		4
.L_39:
        /*0028*/ 	.byte	0x04, 0x17
        /*002a*/ 	.short	(.L_41 - .L_40)
.L_40:
        /*002c*/ 	.word	0x00000000
        /*0030*/ 	.short	0x0003
        /*0032*/ 	.short	0x0018
        /*0034*/ 	.byte	0x00, 0xf0, 0x11, 0x00


	//----- nvinfo : EIATTR_KPARAM_INFO
	.align		4
.L_41:
        /*0038*/ 	.byte	0x04, 0x17
        /*003a*/ 	.short	(.L_43 - .L_42)
.L_42:
        /*003c*/ 	.word	0x00000000
        /*0040*/ 	.short	0x0002
        /*0042*/ 	.short	0x0010
        /*0044*/ 	.byte	0x00, 0xf5, 0x21, 0x00


	//----- nvinfo : EIATTR_KPARAM_INFO
	.align		4
.L_43:
        /*0048*/ 	.byte	0x04, 0x17
        /*004a*/ 	.short	(.L_45 - .L_44)
.L_44:
        /*004c*/ 	.word	0x00000000
        /*0050*/ 	.short	0x0001
        /*0052*/ 	.short	0x0008
        /*0054*/ 	.byte	0x00, 0xf5, 0x21, 0x00


	//----- nvinfo : EIATTR_KPARAM_INFO
	.align		4
.L_45:
        /*0058*/ 	.byte	0x04, 0x17
        /*005a*/ 	.short	(.L_47 - .L_46)
.L_46:
        /*005c*/ 	.word	0x00000000
        /*0060*/ 	.short	0x0000
        /*0062*/ 	.short	0x0000
        /*0064*/ 	.byte	0x00, 0xf5, 0x21, 0x00


	//----- nvinfo : EIATTR_SPARSE_MMA_MASK
	.align		4
.L_47:
        /*0068*/ 	.byte	0x03, 0x50
        /*006a*/ 	.short	0x0000


	//----- nvinfo : EIATTR_MAXREG_COUNT
	.align		4
        /*006c*/ 	.byte	0x03, 0x1b
        /*006e*/ 	.short	0x00ff


	//----- nvinfo : EIATTR_NUM_BARRIERS
	.align		4
        /*0070*/ 	.byte	0x02, 0x4c
        /*0072*/ 	.byte	0x01
	.zero		1


	//----- nvinfo : EIATTR_MERCURY_ISA_VERSION
	.align		4
        /*0074*/ 	.byte	0x03, 0x5f
        /*0076*/ 	.short	0x0101


	//----- nvinfo : EIATTR_VRC_CTA_INIT_COUNT
	.align		4
        /*0078*/ 	.byte	0x02, 0x4a
	.zero		1
	.zero		1


	//----- nvinfo : EIATTR_EXIT_INSTR_OFFSETS
	.align		4
        /*007c*/ 	.byte	0x04, 0x1c
        /*007e*/ 	.short	(.L_49 - .L_48)


	//   ....[0]....
.L_48:
        /*0080*/ 	.word	0x00001440


	//   ....[1]....
        /*0084*/ 	.word	0x00001490


	//----- nvinfo : EIATTR_CRS_STACK_SIZE
	.align		4
.L_49:
        /*0088*/ 	.byte	0x04, 0x1e
        /*008a*/ 	.short	(.L_51 - .L_50)
.L_50:
        /*008c*/ 	.word	0x00000000


	//----- nvinfo : EIATTR_CBANK_PARAM_SIZE
	.align		4
.L_51:
        /*0090*/ 	.byte	0x03, 0x19
        /*0092*/ 	.short	0x0024


	//----- nvinfo : EIATTR_PARAM_CBANK
	.align		4
        /*0094*/ 	.byte	0x04, 0x0a
        /*0096*/ 	.short	(.L_53 - .L_52)
	.align		4
.L_52:
        /*0098*/ 	.word	index@(.nv.constant0._Z27gemm_shared_pingpong_float4PKfS0_Pfiii)
        /*009c*/ 	.short	0x0380
        /*009e*/ 	.short	0x0024


	//----- nvinfo : EIATTR_SW_WAR
	.align		4
.L_53:
        /*00a0*/ 	.byte	0x04, 0x36
        /*00a2*/ 	.short	(.L_55 - .L_54)
.L_54:
        /*00a4*/ 	.word	0x00000008
.L_55:


//--------------------- .nv.callgraph             --------------------------
	.section	.nv.callgraph,"",@"SHT_CUDA_CALLGRAPH"
	.align	4
	.sectionentsize	8
	.align		4
        /*0000*/ 	.word	0x00000000
	.align		4
        /*0004*/ 	.word	0xffffffff
	.align		4
        /*0008*/ 	.word	0x00000000
	.align		4
        /*000c*/ 	.word	0xfffffffe
	.align		4
        /*0010*/ 	.word	0x00000000
	.align		4
        /*0014*/ 	.word	0xfffffffd
	.align		4
        /*0018*/ 	.word	0x00000000
	.align		4
        /*001c*/ 	.word	0xfffffffc


//--------------------- .text._Z20gemm_shared_pingpongPKfS0_Pfiii --------------------------
	.section	.text._Z20gemm_shared_pingpongPKfS0_Pfiii,"ax",@progbits
	.align	128
        .global         _Z20gemm_shared_pingpongPKfS0_Pfiii
        .type           _Z20gemm_shared_pingpongPKfS0_Pfiii,@function
        .size           _Z20gemm_shared_pingpongPKfS0_Pfiii,(.L_x_25 - _Z20gemm_shared_pingpongPKfS0_Pfiii)
        .other          _Z20gemm_shared_pingpongPKfS0_Pfiii,@"STO_CUDA_ENTRY STV_DEFAULT"
_Z20gemm_shared_pingpongPKfS0_Pfiii:
.text._Z20gemm_shared_pingpongPKfS0_Pfiii:
[----:B------:R-:W-:Y:S01]  /*0000*/  LDC R1, c[0x0][0x37c] ;  /* 0x0000df00ff017b82 */ /* 0x000fe20000000800 */
[----:B------:R-:W0:Y:S01]  /*0010*/  S2R R9, SR_TID.X ;  /* 0x0000000000097919 */ /* 0x000e220000002100 */
[----:B------:R-:W0:Y:S01]  /*0020*/  LDCU UR4, c[0x0][0x3a0] ;  /* 0x00007400ff0477ac */ /* 0x000e220008000800 */
[----:B------:R-:W1:Y:S01]  /*0030*/  S2R R0, SR_TID.Y ;  /* 0x0000000000007919 */ /* 0x000e620000002200 */
[----:B------:R-:W2:Y:S01]  /*0040*/  LDCU UR6, c[0x0][0x39c] ;  /* 0x00007380ff0677ac */ /* 0x000ea20008000800 */
[----:B------:R-:W3:Y:S01]  /*0050*/  S2R R3, SR_CTAID.X ;  /* 0x0000000000037919 */ /* 0x000ee20000002500 */
[----:B------:R-:W4:Y:S01]  /*0060*/  LDCU UR5, c[0x0][0x398] ;  /* 0x00007300ff0577ac */ /* 0x000f220008000800 */
[----:B------:R-:W5:Y:S01]  /*0070*/  S2R R17, SR_CTAID.Y ;  /* 0x0000000000117919 */ /* 0x000f620000002600 */
[----:B--2---:R-:W-:Y:S01]  /*0080*/  MOV R4, UR6 ;  /* 0x0000000600047c02 */ /* 0x004fe20008000f00 */
[----:B------:R-:W2:Y:S01]  /*0090*/  LDCU.64 UR6, c[0x0][0x358] ;  /* 0x00006b00ff0677ac */ /* 0x000ea20008000a00 */
[----:B0-----:R-:W-:-:S02]  /*00a0*/  ISETP.GE.AND P1, PT, R9, UR4, PT ;  /* 0x0000000409007c0c */ /* 0x001fc4000bf26270 */
[----:B-1----:R-:W-:Y:S02]  /*00b0*/  ISETP.GE.AND P0, PT, R0, UR4, PT ;  /* 0x0000000400007c0c */ /* 0x002fe4000bf06270 */
[----:B---3--:R-:W-:Y:S02]  /*00c0*/  LEA R6, R3, R0, 0x5 ;  /* 0x0000000003067211 */ /* 0x008fe400078e28ff */
[----:B-----5:R-:W-:Y:S02]  /*00d0*/  LEA R7, R17, R9, 0x5 ;  /* 0x0000000911077211 */ /* 0x020fe400078e28ff */
[----:B----4-:R-:W-:Y:S02]  /*00e0*/  ISETP.GE.OR P1, PT, R6, UR5, P1 ;  /* 0x0000000506007c0c */ /* 0x010fe40008f26670 */
[----:B------:R-:W-:-:S11]  /*00f0*/  ISETP.GE.OR P0, PT, R7, R4, P0 ;  /* 0x000000040700720c */ /* 0x000fd60000706670 */
[----:B------:R-:W0:Y:S01]  /*0100*/  @!P1 LDC.64 R2, c[0x0][0x380] ;  /* 0x0000e000ff029b82 */ /* 0x000e220000000a00 */
[----:B------:R-:W-:Y:S02]  /*0110*/  @!P1 IMAD R5, R6, UR4, R9 ;  /* 0x0000000406059c24 */ /* 0x000fe4000f8e0209 */
[----:B------:R-:W-:-:S05]  /*0120*/  @!P0 IMAD R11, R0, R4, R7 ;  /* 0x00000004000b8224 */ /* 0x000fca00078e0207 */
[----:B------:R-:W1:Y:S01]  /*0130*/  @!P0 LDC.64 R12, c[0x0][0x388] ;  /* 0x0000e200ff0c8b82 */ /* 0x000e620000000a00 */
[----:B0-----:R-:W-:-:S06]  /*0140*/  @!P1 IMAD.WIDE R2, R5, 0x4, R2 ;  /* 0x0000000405029825 */ /* 0x001fcc00078e0202 */
[----:B--2---:R-:W2:Y:S01]  /*0150*/  @!P1 LDG.E.CONSTANT R3, desc[UR6][R2.64] ;  /* 0x0000000602039981 */ /* 0x004ea2000c1e9900 */
[----:B-1----:R-:W-:-:S06]  /*0160*/  @!P0 IMAD.WIDE.U32 R12, R11, 0x4, R12 ;  /* 0x000000040b0c8825 */ /* 0x002fcc00078e000c */
[----:B------:R-:W3:Y:S01]  /*0170*/  @!P0 LDG.E.CONSTANT R12, desc[UR6][R12.64] ;  /* 0x000000060c0c8981 */ /* 0x000ee2000c1e9900 */
[----:B------:R-:W0:Y:S01]  /*0180*/  S2R R15, SR_CgaCtaId ;  /* 0x00000000000f7919 */ /* 0x000e220000008800 */
[----:B------:R-:W-:-:S04]  /*0190*/  MOV R5, 0x400 ;  /* 0x0000040000057802 */ /* 0x000fc80000000f00 */
[----:B------:R-:W-:Y:S02]  /*01a0*/  IADD3 R8, PT, PT, R5, 0x2100, RZ ;  /* 0x0000210005087810 */ /* 0x000fe40007ffe0ff */
[C---:B0-----:R-:W-:Y:S02]  /*01b0*/  LEA R5, R15.reuse, R5, 0x18 ;  /* 0x000000050f057211 */ /* 0x041fe400078ec0ff */
[----:B------:R-:W-:-:S03]  /*01c0*/  LEA R15, R15, R8, 0x18 ;  /* 0x000000080f0f7211 */ /* 0x000fc600078ec0ff */
[C---:B------:R-:W-:Y:S02]  /*01d0*/  IMAD R8, R0.reuse, 0x84, R5 ;  /* 0x0000008400087824 */ /* 0x040fe400078e0205 */
[----:B------:R-:W-:-:S03]  /*01e0*/  IMAD R14, R0, 0x84, R15 ;  /* 0x00000084000e7824 */ /* 0x000fc600078e020f */
[C---:B------:R-:W-:Y:S02]  /*01f0*/  LEA R10, R9.reuse, R8, 0x2 ;  /* 0x00000008090a7211 */ /* 0x040fe400078e10ff */
[----:B------:R-:W-:Y:S01]  /*0200*/  LEA R11, R9, R14, 0x2 ;  /* 0x0000000e090b7211 */ /* 0x000fe200078e10ff */
[----:B------:R-:W-:Y:S01]  /*0210*/  UISETP.GE.AND UP0, UPT, UR4, 0x1, UPT ;  /* 0x000000010400788c */ /* 0x000fe2000bf06270 */
[----:B------:R-:W-:Y:S01]  /*0220*/  HFMA2 R16, -RZ, RZ, 0, 0 ;  /* 0x00000000ff107431 */ /* 0x000fe200000001ff */
[----:B--2---:R0:W-:Y:S04]  /*0230*/  @!P1 STS [R10], R3 ;  /* 0x000000030a009388 */ /* 0x0041e80000000800 */
[----:B------:R0:W-:Y:S04]  /*0240*/  @P1 STS [R10], RZ ;  /* 0x000000ff0a001388 */ /* 0x0001e80000000800 */
[----:B---3--:R0:W-:Y:S04]  /*0250*/  @!P0 STS [R11], R12 ;  /* 0x0000000c0b008388 */ /* 0x0081e80000000800 */
[----:B------:R0:W-:Y:S01]  /*0260*/  @P0 STS [R11], RZ ;  /* 0x000000ff0b000388 */ /* 0x0001e20000000800 */
[----:B------:R-:W-:Y:S06]  /*0270*/  BAR.SYNC.DEFER_BLOCKING 0x0 ;  /* 0x0000000000007b1d */ /* 0x000fec0000010000 */
[----:B------:R-:W-:Y:S05]  /*0280*/  BRA.U !UP0, `(.L_x_0) ;  /* 0x0000000908687547 */ /* 0x000fea000b800000 */
[----:B------:R-:W1:Y:S01]  /*0290*/  LDCU.64 UR8, c[0x0][0x380] ;  /* 0x00007000ff0877ac */ /* 0x000e620008000a00 */
[----:B------:R-:W2:Y:S01]  /*02a0*/  LDC R13, c[0x0][0x39c] ;  /* 0x0000e700ff0d7b82 */ /* 0x000ea20000000800 */
[----:B0-----:R-:W-:Y:S01]  /*02b0*/  IMAD R12, R6, UR4, RZ ;  /* 0x00000004060c7c24 */ /* 0x001fe2000f8e02ff */
[----:B------:R-:W-:Y:S01]  /*02c0*/  IADD3 R5, PT, PT, R0, 0x20, RZ ;  /* 0x0000002000057810 */ /* 0x000fe20007ffe0ff */
[----:B------:R-:W0:Y:S01]  /*02d0*/  LDCU UR10, c[0x0][0x398] ;  /* 0x00007300ff0a77ac */ /* 0x000e220008000800 */
[C---:B------:R-:W-:Y:S02]  /*02e0*/  LEA R15, R9.reuse, R15, 0x2 ;  /* 0x0000000f090f7211 */ /* 0x040fe400078e10ff */
[----:B------:R-:W-:Y:S01]  /*02f0*/  IADD3 R19, P1, PT, R9, R12, RZ ;  /* 0x0000000c09137210 */ /* 0x000fe20007f3e0ff */
[----:B------:R-:W-:Y:S01]  /*0300*/  IMAD R4, R5, R4, R9 ;  /* 0x0000000405047224 */ /* 0x000fe200078e0209 */
[----:B------:R-:W3:Y:S01]  /*0310*/  LDC.64 R2, c[0x0][0x388] ;  /* 0x0000e200ff027b82 */ /* 0x000ee20000000a00 */
[----:B------:R-:W-:Y:S01]  /*0320*/  MOV R16, RZ ;  /* 0x000000ff00107202 */ /* 0x000fe20000000f00 */
[----:B------:R-:W4:Y:S01]  /*0330*/  LDCU UR11, c[0x0][0x39c] ;  /* 0x00007380ff0b77ac */ /* 0x000f220008000800 */
[----:B------:R-:W-:-:S02]  /*0340*/  LEA.HI.X.SX32 R12, R12, RZ, 0x1, P1 ;  /* 0x000000ff0c0c7211 */ /* 0x000fc400008f0eff */
[----:B------:R-:W-:Y:S01]  /*0350*/  LEA R17, R17, R4, 0x5 ;  /* 0x0000000411117211 */ /* 0x000fe200078e28ff */
[----:B------:R-:W0:Y:S01]  /*0360*/  LDCU UR5, c[0x0][0x3a0] ;  /* 0x00007400ff0577ac */ /* 0x000e220008000800 */
[----:B-1----:R-:W-:Y:S01]  /*0370*/  LEA R14, P0, R19, UR8, 0x2 ;  /* 0x00000008130e7c11 */ /* 0x002fe2000f8010ff */
[----:B------:R-:W-:-:S03]  /*0380*/  UMOV UR4, URZ ;  /* 0x000000ff00047c82 */ /* 0x000fc60008000000 */
[----:B------:R-:W-:Y:S02]  /*0390*/  IADD3 R14, P1, PT, R14, 0x80, RZ ;  /* 0x000000800e0e7810 */ /* 0x000fe40007f3e0ff */
[----:B------:R-:W-:Y:S02]  /*03a0*/  LEA.HI.X R19, R19, UR9, R12, 0x2, P0 ;  /* 0x0000000913137c11 */ /* 0x000fe400080f140c */
[----:B------:R-:W-:Y:S02]  /*03b0*/  MOV R12, RZ ;  /* 0x000000ff000c7202 */ /* 0x000fe40000000f00 */
[----:B------:R-:W-:-:S07]  /*03c0*/  IADD3.X R19, PT, PT, RZ, R19, RZ, P1, !PT ;  /* 0x00000013ff137210 */ /* 0x000fce0000ffe4ff */
.L_x_4:
[C---:B------:R-:W-:Y:S01]  /*03d0*/  IMAD R5, R12.reuse, 0x1080, R8 ;  /* 0x000010800c057824 */ /* 0x040fe200078e0208 */
[----:B------:R-:W-:Y:S01]  /*03e0*/  UIADD3 UR4, UPT, UPT, UR4, 0x20, URZ ;  /* 0x0000002004047890 */ /* 0x000fe2000fffe0ff */
[C---:B------:R-:W-:Y:S01]  /*03f0*/  IMAD R4, R12.reuse, 0x1080, R15 ;  /* 0x000010800c047824 */ /* 0x040fe200078e020f */
[----:B------:R-:W-:Y:S02]  /*0400*/  LOP3.LUT R12, R12, 0x1, RZ, 0x3c, !PT ;  /* 0x000000010c0c7812 */ /* 0x000fe400078e3cff */
[----:B------:R-:W-:Y:S01]  /*0410*/  LDS R23, [R5] ;  /* 0x0000000005177984 */ /* 0x000fe20000000800 */
[----:B0-----:R-:W-:Y:S02]  /*0420*/  UISETP.GE.AND UP0, UPT, UR4, UR5, UPT ;  /* 0x000000050400728c */ /* 0x001fe4000bf06270 */
[----:B------:R-:W-:Y:S01]  /*0430*/  UISETP.GE.AND UP1, UPT, UR4, UR5, UPT ;  /* 0x000000050400728c */ /* 0x000fe2000bf26270 */
[----:B------:R-:W0:Y:S04]  /*0440*/  LDS R20, [R4] ;  /* 0x0000000004147984 */ /* 0x000e280000000800 */
[----:B------:R-:W-:Y:S04]  /*0450*/  LDS R25, [R5+0x4] ;  /* 0x0000040005197984 */ /* 0x000fe80000000800 */
[----:B------:R-:W1:Y:S04]  /*0460*/  LDS R22, [R4+0x84] ;  /* 0x0000840004167984 */ /* 0x000e680000000800 */
[----:B------:R-:W-:Y:S04]  /*0470*/  LDS R18, [R5+0x8] ;  /* 0x0000080005127984 */ /* 0x000fe80000000800 */
[----:B------:R-:W5:Y:S04]  /*0480*/  LDS R21, [R4+0x108] ;  /* 0x0001080004157984 */ /* 0x000f680000000800 */
[----:B------:R-:W-:Y:S04]  /*0490*/  LDS R24, [R5+0x10] ;  /* 0x0000100005187984 */ /* 0x000fe80000000800 */
[----:B------:R-:W-:Y:S01]  /*04a0*/  LDS R27, [R4+0x210] ;  /* 0x00021000041b7984 */ /* 0x000fe20000000800 */
[----:B0-----:R-:W-:-:S03]  /*04b0*/  FFMA R16, R23, R20, R16 ;  /* 0x0000001417107223 */ /* 0x001fc60000000010 */
[----:B------:R-:W-:Y:S04]  /*04c0*/  LDS R20, [R5+0xc] ;  /* 0x00000c0005147984 */ /* 0x000fe80000000800 */
[----:B------:R-:W0:Y:S01]  /*04d0*/  LDS R23, [R4+0x18c] ;  /* 0x00018c0004177984 */ /* 0x000e220000000800 */
[----:B-1----:R-:W-:-:S03]  /*04e0*/  FFMA R29, R25, R22, R16 ;  /* 0x00000016191d7223 */ /* 0x002fc60000000010 */
[----:B------:R-:W-:Y:S04]  /*04f0*/  LDS R22, [R5+0x14] ;  /* 0x0000140005167984 */ /* 0x000fe80000000800 */
[----:B------:R-:W1:Y:S01]  /*0500*/  LDS R25, [R4+0x294] ;  /* 0x0002940004197984 */ /* 0x000e620000000800 */
[----:B-----5:R-:W-:-:S03]  /*0510*/  FFMA R29, R18, R21, R29 ;  /* 0x00000015121d7223 */ /* 0x020fc6000000001d */
[----:B------:R-:W-:Y:S04]  /*0520*/  LDS R21, [R5+0x18] ;  /* 0x0000180005157984 */ /* 0x000fe80000000800 */
[----:B------:R-:W5:Y:S04]  /*0530*/  LDS R16, [R4+0x318] ;  /* 0x0003180004107984 */ /* 0x000f680000000800 */
[----:B------:R-:W-:Y:S01]  /*0540*/  LDS R18, [R5+0x1c] ;  /* 0x00001c0005127984 */ /* 0x000fe20000000800 */
[----:B0-----:R-:W-:-:S03]  /*0550*/  FFMA R23, R20, R23, R29 ;  /* 0x0000001714177223 */ /* 0x001fc6000000001d */
[----:B------:R-:W-:Y:S01]  /*0560*/  LDS R20, [R5+0x24] ;  /* 0x0000240005147984 */ /* 0x000fe20000000800 */
[----:B------:R-:W-:-:S03]  /*0570*/  FFMA R27, R24, R27, R23 ;  /* 0x0000001b181b7223 */ /* 0x000fc60000000017 */
[----:B------:R-:W0:Y:S01]  /*0580*/  LDS R23, [R4+0x39c] ;  /* 0x00039c0004177984 */ /* 0x000e220000000800 */
[----:B-1----:R-:W-:-:S03]  /*0590*/  FFMA R24, R22, R25, R27 ;  /* 0x0000001916187223 */ /* 0x002fc6000000001b */
[----:B------:R-:W-:Y:S04]  /*05a0*/  LDS R22, [R5+0x20] ;  /* 0x0000200005167984 */ /* 0x000fe80000000800 */
[----:B------:R-:W1:Y:S01]  /*05b0*/  LDS R27, [R4+0x420] ;  /* 0x00042000041b7984 */ /* 0x000e620000000800 */
[----:B-----5:R-:W-:-:S03]  /*05c0*/  FFMA R29, R21, R16, R24 ;  /* 0x00000010151d7223 */ /* 0x020fc60000000018 */
[----:B------:R-:W5:Y:S04]  /*05d0*/  LDS R25, [R4+0x4a4] ;  /* 0x0004a40004197984 */ /* 0x000f680000000800 */
[----:B------:R-:W-:Y:S04]  /*05e0*/  LDS R21, [R5+0x28] ;  /* 0x0000280005157984 */ /* 0x000fe80000000800 */
[----:B------:R-:W4:Y:S01]  /*05f0*/  LDS R16, [R4+0x528] ;  /* 0x0005280004107984 */ /* 0x000f220000000800 */
[----:B0-----:R-:W-:-:S03]  /*0600*/  FFMA R23, R18, R23, R29 ;  /* 0x0000001712177223 */ /* 0x001fc6000000001d */
[----:B------:R-:W-:Y:S01]  /*0610*/  LDS R18, [R5+0x2c] ;  /* 0x00002c0005127984 */ /* 0x000fe20000000800 */
[----:B-1----:R-:W-:-:S03]  /*0620*/  FFMA R27, R22, R27, R23 ;  /* 0x0000001b161b7223 */ /* 0x002fc60000000017 */
[----:B------:R-:W0:Y:S01]  /*0630*/  LDS R23, [R4+0x5ac] ;  /* 0x0005ac0004177984 */ /* 0x000e220000000800 */
[----:B-----5:R-:W-:-:S03]  /*0640*/  FFMA R24, R20, R25, R27 ;  /* 0x0000001914187223 */ /* 0x020fc6000000001b */
[----:B------:R-:W-:Y:S04]  /*0650*/  LDS R22, [R5+0x30] ;  /* 0x0000300005167984 */ /* 0x000fe80000000800 */
[----:B------:R-:W1:Y:S01]  /*0660*/  LDS R27, [R4+0x630] ;  /* 0x00063000041b7984 */ /* 0x000e620000000800 */
[----:B----4-:R-:W-:-:S03]  /*0670*/  FFMA R29, R21, R16, R24 ;  /* 0x00000010151d7223 */ /* 0x010fc60000000018 */
[----:B------:R-:W-:Y:S04]  /*0680*/  LDS R20, [R5+0x34] ;  /* 0x0000340005147984 */ /* 0x000fe80000000800 */
[----:B------:R-:W4:Y:S04]  /*0690*/  LDS R25, [R4+0x6b4] ;  /* 0x0006b40004197984 */ /* 0x000f280000000800 */
[----:B------:R-:W-:Y:S04]  /*06a0*/  LDS R21, [R5+0x38] ;  /* 0x0000380005157984 */ /* 0x000fe80000000800 */
[----:B------:R-:W5:Y:S01]  /*06b0*/  LDS R16, [R4+0x738] ;  /* 0x0007380004107984 */ /* 0x000f620000000800 */
[----:B0-----:R-:W-:-:S03]  /*06c0*/  FFMA R23, R18, R23, R29 ;  /* 0x0000001712177223 */ /* 0x001fc6000000001d */
[----:B------:R-:W-:Y:S01]  /*06d0*/  LDS R18, [R5+0x3c] ;  /* 0x00003c0005127984 */ /* 0x000fe20000000800 */
[----:B-1----:R-:W-:-:S03]  /*06e0*/  FFMA R27, R22, R27, R23 ;  /* 0x0000001b161b7223 */ /* 0x002fc60000000017 */
[----:B------:R-:W0:Y:S04]  /*06f0*/  LDS R23, [R4+0x7bc] ;  /* 0x0007bc0004177984 */ /* 0x000e280000000800 */
[----:B------:R-:W-:Y:S01]  /*0700*/  LDS R22, [R5+0x40] ;  /* 0x0000400005167984 */ /* 0x000fe20000000800 */
[----:B----4-:R-:W-:-:S03]  /*0710*/  FFMA R24, R20, R25, R27 ;  /* 0x0000001914187223 */ /* 0x010fc6000000001b */
[----:B------:R-:W1:Y:S04]  /*0720*/  LDS R27, [R4+0x840] ;  /* 0x00084000041b7984 */ /* 0x000e680000000800 */
[----:B------:R-:W-:Y:S01]  /*0730*/  LDS R20, [R5+0x44] ;  /* 0x0000440005147984 */ /* 0x000fe20000000800 */
[----:B-----5:R-:W-:-:S03]  /*0740*/  FFMA R29, R21, R16, R24 ;  /* 0x00000010151d7223 */ /* 0x020fc60000000018 */
        /* <DEDUP_REMOVED lines=14> */
[----:B------:R-:W5:Y:S04]  /*0830*/  LDS R21, [R4+0xb58] ;  /* 0x000b580004157984 */ /* 0x000f680000000800 */
[----:B------:R-:W-:Y:S01]  /*0840*/  LDS R24, [R4+0xce4] ;  /* 0x000ce40004187984 */ /* 0x000fe20000000800 */
[----:B0-----:R-:W-:-:S03]  /*0850*/  FFMA R23, R18, R23, R29 ;  /* 0x0000001712177223 */ /* 0x001fc6000000001d */
[----:B------:R-:W-:Y:S04]  /*0860*/  LDS R18, [R5+0x5c] ;  /* 0x00005c0005127984 */ /* 0x000fe80000000800 */
        /* <DEDUP_REMOVED lines=9> */
[----:B------:R-:W-:Y:S01]  /*0900*/  LDS R16, [R5+0x6c] ;  /* 0x00006c0005107984 */ /* 0x000fe20000000800 */
[----:B0-----:R-:W-:-:S03]  /*0910*/  FFMA R21, R18, R23, R21 ;  /* 0x0000001712157223 */ /* 0x001fc60000000015 */
[----:B------:R-:W-:Y:S04]  /*0920*/  LDS R18, [R5+0x70] ;  /* 0x0000700005127984 */ /* 0x000fe80000000800 */
[----:B------:R-:W-:Y:S01]  /*0930*/  LDS R23, [R4+0xe70] ;  /* 0x000e700004177984 */ /* 0x000fe20000000800 */
[----:B-1----:R-:W-:-:S03]  /*0940*/  FFMA R22, R22, R27, R21 ;  /* 0x0000001b16167223 */ /* 0x002fc60000000015 */
[----:B------:R-:W0:Y:S01]  /*0950*/  LDS R21, [R4+0xdec] ;  /* 0x000dec0004157984 */ /* 0x000e220000000800 */
[----:B------:R-:W-:-:S03]  /*0960*/  FFMA R29, R29, R24, R22 ;  /* 0x000000181d1d7223 */ /* 0x000fc60000000016 */
[----:B------:R-:W-:Y:S01]  /*0970*/  LDS R22, [R5+0x74] ;  /* 0x0000740005167984 */ /* 0x000fe20000000800 */
[----:B----4-:R-:W-:-:S03]  /*0980*/  FFMA R26, R20, R25, R29 ;  /* 0x00000019141a7223 */ /* 0x010fc6000000001d */
[----:B------:R-:W1:Y:S04]  /*0990*/  LDS R27, [R4+0xef4] ;  /* 0x000ef400041b7984 */ /* 0x000e680000000800 */
[----:B------:R-:W-:Y:S04]  /*09a0*/  LDS R20, [R5+0x78] ;  /* 0x0000780005147984 */ /* 0x000fe80000000800 */
[----:B------:R-:W4:Y:S04]  /*09b0*/  LDS R25, [R4+0xf78] ;  /* 0x000f780004197984 */ /* 0x000f280000000800 */
[----:B------:R-:W-:Y:S04]  /*09c0*/  LDS R24, [R5+0x7c] ;  /* 0x00007c0005187984 */ /* 0x000fe80000000800 */
[----:B------:R-:W5:Y:S01]  /*09d0*/  LDS R29, [R4+0xffc] ;  /* 0x000ffc00041d7984 */ /* 0x000f620000000800 */
[----:B0-----:R-:W-:-:S04]  /*09e0*/  FFMA R21, R16, R21, R26 ;  /* 0x0000001510157223 */ /* 0x001fc8000000001a */
[----:B------:R-:W-:-:S04]  /*09f0*/  FFMA R21, R18, R23, R21 ;  /* 0x0000001712157223 */ /* 0x000fc80000000015 */
[----:B-1----:R-:W-:-:S04]  /*0a00*/  FFMA R21, R22, R27, R21 ;  /* 0x0000001b16157223 */ /* 0x002fc80000000015 */
[----:B----4-:R-:W-:-:S04]  /*0a10*/  FFMA R21, R20, R25, R21 ;  /* 0x0000001914157223 */ /* 0x010fc80000000015 */
[----:B-----5:R-:W-:Y:S01]  /*0a20*/  FFMA R16, R24, R29, R21 ;  /* 0x0000001d18107223 */ /* 0x020fe20000000015 */
[----:B------:R-:W-:Y:S06]  /*0a30*/  BAR.SYNC.DEFER_BLOCKING 0x0 ;  /* 0x0000000000007b1d */ /* 0x000fec0000010000 */
[----:B------:R-:W-:Y:S05]  /*0a40*/  BRA.U UP0, `(.L_x_1) ;  /* 0x0000000100587547 */ /* 0x000fea000b800000 */
[----:B------:R-:W-:-:S04]  /*0a50*/  IADD3 R4, PT, PT, R9, 0x20, RZ ;  /* 0x0000002009047810 */ /* 0x000fc80007ffe0ff */
[----:B------:R-:W-:-:S04]  /*0a60*/  ISETP.GE.AND P0, PT, R4, UR5, PT ;  /* 0x0000000504007c0c */ /* 0x000fc8000bf06270 */
[----:B------:R-:W-:-:S13]  /*0a70*/  ISETP.GE.OR P0, PT, R6, UR10, P0 ;  /* 0x0000000a06007c0c */ /* 0x000fda0008706670 */
[----:B------:R-:W-:Y:S02]  /*0a80*/  @!P0 MOV R4, R14 ;  /* 0x0000000e00048202 */ /* 0x000fe40000000f00 */
[----:B------:R-:W-:-:S05]  /*0a90*/  @!P0 MOV R5, R19 ;  /* 0x0000001300058202 */ /* 0x000fca0000000f00 */
[----:B------:R-:W4:Y:S01]  /*0aa0*/  @!P0 LDG.E.CONSTANT R4, desc[UR6][R4.64] ;  /* 0x0000000604048981 */ /* 0x000f22000c1e9900 */
[----:B------:R-:W-:Y:S01]  /*0ab0*/  IMAD R21, R12, 0x1080, R10 ;  /* 0x000010800c157824 */ /* 0x000fe200078e020a */
[----:B------:R-:W-:Y:S01]  /*0ac0*/  IADD3 R18, PT, PT, R0, 0x20, RZ ;  /* 0x0000002000127810 */ /* 0x000fe20007ffe0ff */
[----:B------:R-:W-:Y:S03]  /*0ad0*/  BSSY.RECONVERGENT B0, `(.L_x_1) ;  /* 0x000000d000007945 */ /* 0x000fe60003800200 */
[----:B----4-:R0:W-:Y:S04]  /*0ae0*/  @!P0 STS [R21], R4 ;  /* 0x0000000415008388 */ /* 0x0101e80000000800 */
[----:B------:R0:W-:Y:S01]  /*0af0*/  @P0 STS [R21], RZ ;  /* 0x000000ff15000388 */ /* 0x0001e20000000800 */
[----:B------:R-:W-:-:S04]  /*0b00*/  ISETP.GE.AND P0, PT, R18, UR5, PT ;  /* 0x0000000512007c0c */ /* 0x000fc8000bf06270 */
[----:B------:R-:W-:-:S13]  /*0b10*/  ISETP.GE.OR P0, PT, R7, UR11, P0 ;  /* 0x0000000b07007c0c */ /* 0x000fda0008706670 */
[----:B0-----:R-:W-:Y:S05]  /*0b20*/  @P0 BRA `(.L_x_2) ;  /* 0x0000000000140947 */ /* 0x001fea0003800000 */
[----:B---3--:R-:W-:-:S06]  /*0b30*/  IMAD.WIDE R4, R17, 0x4, R2 ;  /* 0x0000000411047825 */ /* 0x008fcc00078e0202 */
[----:B------:R-:W3:Y:S01]  /*0b40*/  LDG.E.CONSTANT R4, desc[UR6][R4.64] ;  /* 0x0000000604047981 */ /* 0x000ee2000c1e9900 */
[----:B------:R-:W-:-:S05]  /*0b50*/  IMAD R21, R12, 0x1080, R11 ;  /* 0x000010800c157824 */ /* 0x000fca00078e020b */
[----:B---3--:R0:W-:Y:S01]  /*0b60*/  STS [R21], R4 ;  /* 0x0000000415007388 */ /* 0x0081e20000000800 */
[----:B------:R-:W-:Y:S05]  /*0b70*/  BRA `(.L_x_3) ;  /* 0x0000000000087947 */ /* 0x000fea0003800000 */
.L_x_2:
[----:B------:R-:W-:-:S05]  /*0b80*/  IMAD R4, R12, 0x1080, R11 ;  /* 0x000010800c047824 */ /* 0x000fca00078e020b */
[----:B------:R1:W-:Y:S02]  /*0b90*/  STS [R4], RZ ;  /* 0x000000ff04007388 */ /* 0x0003e40000000800 */
.L_x_3:
[----:B------:R-:W-:Y:S05]  /*0ba0*/  BSYNC.RECONVERGENT B0 ;  /* 0x0000000000007941 */ /* 0x000fea0003800200 */
.L_x_1:
[----:B------:R-:W-:Y:S01]  /*0bb0*/  BAR.SYNC.DEFER_BLOCKING 0x0 ;  /* 0x0000000000007b1d */ /* 0x000fe20000010000 */
[----:B------:R-:W-:Y:S02]  /*0bc0*/  IADD3 R14, P0, PT, R14, 0x80, RZ ;  /* 0x000000800e0e7810 */ /* 0x000fe40007f1e0ff */
[----:B012---:R-:W-:Y:S02]  /*0bd0*/  MOV R4, R13 ;  /* 0x0000000d00047202 */ /* 0x007fe40000000f00 */
[----:B------:R-:W-:Y:S02]  /*0be0*/  IADD3 R9, PT, PT, R9, 0x20, RZ ;  /* 0x0000002009097810 */ /* 0x000fe40007ffe0ff */
[----:B------:R-:W-:Y:S02]  /*0bf0*/  IADD3 R0, PT, PT, R0, 0x20, RZ ;  /* 0x0000002000007810 */ /* 0x000fe40007ffe0ff */
[----:B------:R-:W-:Y:S02]  /*0c00*/  IADD3.X R19, PT, PT, RZ, R19, RZ, P0, !PT ;  /* 0x00000013ff137210 */ /* 0x000fe400007fe4ff */
[----:B------:R-:W-:Y:S01]  /*0c10*/  LEA R17, R4, R17, 0x5 ;  /* 0x0000001104117211 */ /* 0x000fe200078e28ff */
[----:B------:R-:W-:Y:S06]  /*0c20*/  BRA.U !UP1, `(.L_x_4) ;  /* 0xfffffff509e87547 */ /* 0x000fec000b83ffff */
.L_x_0:
[----:B------:R-:W1:Y:S01]  /*0c30*/  LDCU UR8, c[0x0][0x398] ;  /* 0x00007300ff0877ac */ /* 0x000e620008000800 */
[----:B------:R-:W-:-:S04]  /*0c40*/  ISETP.GE.AND P0, PT, R7, R4, PT ;  /* 0x000000040700720c */ /* 0x000fc80003f06270 */
[----:B-1----:R-:W-:-:S13]  /*0c50*/  ISETP.GE.OR P0, PT, R6, UR8, P0 ;  /* 0x0000000806007c0c */ /* 0x002fda0008706670 */
[----:B------:R-:W-:Y:S05]  /*0c60*/  @P0 EXIT ;  /* 0x000000000000094d */ /* 0x000fea0003800000 */
[----:B0--3--:R-:W0:Y:S01]  /*0c70*/  LDC.64 R2, c[0x0][0x390] ;  /* 0x0000e400ff027b82 */ /* 0x009e220000000a00 */
[----:B------:R-:W-:-:S04]  /*0c80*/  IMAD R7, R6, R4, R7 ;  /* 0x0000000406077224 */ /* 0x000fc800078e0207 */
[----:B0-----:R-:W-:-:S05]  /*0c90*/  IMAD.WIDE R2, R7, 0x4, R2 ;  /* 0x0000000407027825 */ /* 0x001fca00078e0202 */
[----:B------:R-:W-:Y:S01]  /*0ca0*/  STG.E desc[UR6][R2.64], R16 ;  /* 0x0000001002007986 */ /* 0x000fe2000c101906 */
[----:B------:R-:W-:Y:S05]  /*0cb0*/  EXIT ;  /* 0x000000000000794d */ /* 0x000fea0003800000 */
.L_x_5:
[----:B------:R-:W-:-:S00]  /*0cc0*/  BRA `(.L_x_5) ;  /* 0xfffffffc00fc7947 */ /* 0x000fc0000383ffff */
[----:B------:R-:W-:-:S00]  /*0cd0*/  NOP ;  /* 0x0000000000007918 */ /* 0x000fc00000000000 */
        /* <DEDUP_REMOVED lines=10> */
.L_x_25:


//--------------------- .text._Z27gemm_shared_pingpong_float4PKfS0_Pfiii --------------------------
	.section	.text._Z27gemm_shared_pingpong_float4PKfS0_Pfiii,"ax",@progbits
	.align	128
        .global         _Z27gemm_shared_pingpong_float4PKfS0_Pfiii
        .type           _Z27gemm_shared_pingpong_float4PKfS0_Pfiii,@function
        .size           _Z27gemm_shared_pingpong_float4PKfS0_Pfiii,(.L_x_26 - _Z27gemm_shared_pingpong_float4PKfS0_Pfiii)
        .other          _Z27gemm_shared_pingpong_float4PKfS0_Pfiii,@"STO_CUDA_ENTRY STV_DEFAULT"
_Z27gemm_shared_pingpong_float4PKfS0_Pfiii:
.text._Z27gemm_shared_pingpong_float4PKfS0_Pfiii:
[----:B------:R-:W-:Y:S01]  /*0000*/  LDC R1, c[0x0][0x37c] ;  /* 0x0000df00ff017b82 */ /* 0x000fe20000000800 */
[----:B------:R-:W0:Y:S01]  /*0010*/  S2R R0, SR_TID.Y ;  /* 0x0000000000007919 */ /* 0x000e220000002200 */
[----:B------:R-:W1:Y:S01]  /*0020*/  LDCU UR4, c[0x0][0x398] ;  /* 0x00007300ff0477ac */ /* 0x000e620008000800 */
[----:B------:R-:W-:Y:S01]  /*0030*/  MOV R12, 0x400 ;  /* 0x00000400000c7802 */ /* 0x000fe20000000f00 */
[----:B------:R-:W-:Y:S01]  /*0040*/  BSSY.RECONVERGENT B0, `(.L_x_6) ;  /* 0x000003b000007945 */ /* 0x000fe20003800200 */
[----:B------:R-:W0:Y:S01]  /*0050*/  S2R R3, SR_CTAID.X ;  /* 0x0000000000037919 */ /* 0x000e220000002500 */
[----:B------:R-:W2:Y:S01]  /*0060*/  LDCU.64 UR8, c[0x0][0x358] ;  /* 0x00006b00ff0877ac */ /* 0x000ea20008000a00 */
[----:B------:R-:W3:Y:S01]  /*0070*/  S2R R7, SR_CgaCtaId ;  /* 0x0000000000077919 */ /* 0x000ee20000008800 */
[----:B------:R-:W4:Y:S01]  /*0080*/  S2R R2, SR_TID.X ;  /* 0x0000000000027919 */ /* 0x000f220000002100 */
[----:B------:R-:W4:Y:S01]  /*0090*/  S2R R5, SR_CTAID.Y ;  /* 0x0000000000057919 */ /* 0x000f220000002600 */
[----:B0-----:R-:W-:Y:S01]  /*00a0*/  IMAD R6, R3, 0x20, R0 ;  /* 0x0000002003067824 */ /* 0x001fe200078e0200 */
[----:B---3--:R-:W-:-:S04]  /*00b0*/  LEA R3, R7, R12, 0x18 ;  /* 0x0000000c07037211 */ /* 0x008fc800078ec0ff */
[----:B-1----:R-:W-:Y:S01]  /*00c0*/  ISETP.GE.AND P0, PT, R6, UR4, PT ;  /* 0x0000000406007c0c */ /* 0x002fe2000bf06270 */
[----:B------:R-:W-:Y:S02]  /*00d0*/  IMAD R3, R0, 0xa0, R3 ;  /* 0x000000a000037824 */ /* 0x000fe400078e0203 */
[----:B----4-:R-:W-:-:S03]  /*00e0*/  IMAD R5, R5, 0x20, R2 ;  /* 0x0000002005057824 */ /* 0x010fc600078e0202 */
[----:B------:R-:W-:-:S07]  /*00f0*/  LEA R4, R2, R3, 0x2 ;  /* 0x0000000302047211 */ /* 0x000fce00078e10ff */
[----:B--2---:R-:W-:Y:S05]  /*0100*/  @P0 BRA `(.L_x_7) ;  /* 0x0000000000a40947 */ /* 0x004fea0003800000 */
[----:B------:R-:W-:-:S13]  /*0110*/  LOP3.LUT P1, RZ, R2, 0x3, RZ, 0xc0, !PT ;  /* 0x0000000302ff7812 */ /* 0x000fda000782c0ff */
[----:B------:R-:W-:Y:S05]  /*0120*/  @P1 BRA `(.L_x_8) ;  /* 0x0000000000b01947 */ /* 0x000fea0003800000 */
[----:B------:R-:W0:Y:S01]  /*0130*/  LDC R15, c[0x0][0x3a0] ;  /* 0x0000e800ff0f7b82 */ /* 0x000e220000000800 */
[----:B------:R-:W-:Y:S01]  /*0140*/  VIADD R10, R2, 0x3 ;  /* 0x00000003020a7836 */ /* 0x000fe20000000000 */
[----:B0-----:R-:W-:-:S04]  /*0150*/  LOP3.LUT P0, RZ, R15, 0x3, RZ, 0xc0, !PT ;  /* 0x000000030fff7812 */ /* 0x001fc8000780c0ff */
[----:B------:R-:W-:-:S13]  /*0160*/  ISETP.LT.AND P0, PT, R10, R15, !P0 ;  /* 0x0000000f0a00720c */ /* 0x000fda0004701270 */
[----:B------:R-:W-:Y:S05]  /*0170*/  @!P0 BRA `(.L_x_9) ;  /* 0x0000000000188947 */ /* 0x000fea0003800000 */
[----:B------:R-:W0:Y:S01]  /*0180*/  LDC.64 R8, c[0x0][0x380] ;  /* 0x0000e000ff087b82 */ /* 0x000e220000000a00 */
[----:B------:R-:W-:-:S04]  /*0190*/  IMAD R11, R6, R15, R2 ;  /* 0x0000000f060b7224 */ /* 0x000fc800078e0202 */
[----:B0-----:R-:W-:-:S06]  /*01a0*/  IMAD.WIDE R8, R11, 0x4, R8 ;  /* 0x000000040b087825 */ /* 0x001fcc00078e0208 */
[----:B------:R-:W2:Y:S04]  /*01b0*/  LDG.E.128.CONSTANT R8, desc[UR8][R8.64] ;  /* 0x0000000808087981 */ /* 0x000ea8000c1e9d00 */
[----:B--2---:R0:W-:Y:S01]  /*01c0*/  STS.128 [R4], R8 ;  /* 0x0000000804007388 */ /* 0x0041e20000000c00 */
[----:B------:R-:W-:Y:S05]  /*01d0*/  BRA `(.L_x_8) ;  /* 0x0000000000847947 */ /* 0x000fea0003800000 */
.L_x_9:
[-C--:B------:R-:W-:Y:S01]  /*01e0*/  ISETP.GE.AND P0, PT, R2, R15.reuse, PT ;  /* 0x0000000f0200720c */ /* 0x080fe20003f06270 */
[----:B------:R-:W0:Y:S01]  /*01f0*/  LDCU.64 UR4, c[0x0][0x380] ;  /* 0x00007000ff0477ac */ /* 0x000e220008000a00 */
[-C--:B------:R-:W-:Y:S01]  /*0200*/  IMAD R11, R6, R15.reuse, RZ ;  /* 0x0000000f060b7224 */ /* 0x080fe200078e02ff */
[-C--:B------:R-:W-:Y:S01]  /*0210*/  ISETP.GE.AND P4, PT, R10, R15.reuse, PT ;  /* 0x0000000f0a00720c */ /* 0x080fe20003f86270 */
[C---:B------:R-:W-:Y:S01]  /*0220*/  VIADD R10, R2.reuse, 0x2 ;  /* 0x00000002020a7836 */ /* 0x040fe20000000000 */
[----:B------:R-:W-:Y:S01]  /*0230*/  IADD3 R13, PT, PT, R2, 0x1, RZ ;  /* 0x00000001020d7810 */ /* 0x000fe20007ffe0ff */
[----:B------:R-:W-:Y:S01]  /*0240*/  IMAD.MOV.U32 R17, RZ, RZ, RZ ;  /* 0x000000ffff117224 */ /* 0x000fe200078e00ff */
[-C--:B------:R-:W-:Y:S02]  /*0250*/  IADD3 R14, P5, PT, R11, R2.reuse, RZ ;  /* 0x000000020b0e7210 */ /* 0x080fe40007fbe0ff */
[-C--:B------:R-:W-:Y:S02]  /*0260*/  ISETP.GE.AND P2, PT, R13, R15.reuse, PT ;  /* 0x0000000f0d00720c */ /* 0x080fe40003f46270 */
[----:B------:R-:W-:Y:S01]  /*0270*/  ISETP.GE.AND P3, PT, R10, R15, PT ;  /* 0x0000000f0a00720c */ /* 0x000fe20003f66270 */
[----:B------:R-:W-:Y:S01]  /*0280*/  HFMA2 R15, -RZ, RZ, 0, 0 ;  /* 0x00000000ff0f7431 */ /* 0x000fe200000001ff */
[----:B------:R-:W1:Y:S01]  /*0290*/  @!P0 LDC.64 R8, c[0x0][0x380] ;  /* 0x0000e000ff088b82 */ /* 0x000e620000000a00 */
[----:B------:R-:W-:-:S02]  /*02a0*/  @!P0 IADD3 R13, PT, PT, R11, R2, RZ ;  /* 0x000000020b0d8210 */ /* 0x000fc40007ffe0ff */
[----:B------:R-:W-:Y:S02]  /*02b0*/  LEA.HI.X.SX32 R11, R11, RZ, 0x1, P5 ;  /* 0x000000ff0b0b7211 */ /* 0x000fe400028f0eff */
[----:B------:R-:W-:Y:S02]  /*02c0*/  MOV R19, RZ ;  /* 0x000000ff00137202 */ /* 0x000fe40000000f00 */
[----:B0-----:R-:W-:-:S04]  /*02d0*/  LEA R10, P5, R14, UR4, 0x2 ;  /* 0x000000040e0a7c11 */ /* 0x001fc8000f8a10ff */
[----:B------:R-:W-:-:S05]  /*02e0*/  LEA.HI.X R11, R14, UR5, R11, 0x2, P5 ;  /* 0x000000050e0b7c11 */ /* 0x000fca000a8f140b */
[----:B------:R-:W2:Y:S04]  /*02f0*/  @!P2 LDG.E.CONSTANT R15, desc[UR8][R10.64+0x4] ;  /* 0x000004080a0fa981 */ /* 0x000ea8000c1e9900 */
[----:B------:R-:W3:Y:S01]  /*0300*/  @!P3 LDG.E.CONSTANT R17, desc[UR8][R10.64+0x8] ;  /* 0x000008080a11b981 */ /* 0x000ee2000c1e9900 */
[----:B-1----:R-:W-:-:S03]  /*0310*/  @!P0 IMAD.WIDE R8, R13, 0x4, R8 ;  /* 0x000000040d088825 */ /* 0x002fc600078e0208 */
[----:B------:R-:W4:Y:S01]  /*0320*/  @!P4 LDG.E.CONSTANT R19, desc[UR8][R10.64+0xc] ;  /* 0x00000c080a13c981 */ /* 0x000f22000c1e9900 */
[----:B------:R-:W-:-:S06]  /*0330*/  IMAD.MOV.U32 R13, RZ, RZ, RZ ;  /* 0x000000ffff0d7224 */ /* 0x000fcc00078e00ff */
[----:B------:R-:W5:Y:S04]  /*0340*/  @!P0 LDG.E.CONSTANT R13, desc[UR8][R8.64] ;  /* 0x00000008080d8981 */ /* 0x000f68000c1e9900 */
[----:B--2---:R1:W-:Y:S04]  /*0350*/  STS [R4+0x4], R15 ;  /* 0x0000040f04007388 */ /* 0x0043e80000000800 */
[----:B---3--:R1:W-:Y:S04]  /*0360*/  STS [R4+0x8], R17 ;  /* 0x0000081104007388 */ /* 0x0083e80000000800 */
[----:B----4-:R1:W-:Y:S04]  /*0370*/  STS [R4+0xc], R19 ;  /* 0x00000c1304007388 */ /* 0x0103e80000000800 */
[----:B-----5:R1:W-:Y:S01]  /*0380*/  STS [R4], R13 ;  /* 0x0000000d04007388 */ /* 0x0203e20000000800 */
[----:B------:R-:W-:Y:S05]  /*0390*/  BRA `(.L_x_8) ;  /* 0x0000000000147947 */ /* 0x000fea0003800000 */
.L_x_7:
[----:B------:R-:W-:-:S13]  /*03a0*/  LOP3.LUT P1, RZ, R2, 0x3, RZ, 0xc0, !PT ;  /* 0x0000000302ff7812 */ /* 0x000fda000782c0ff */
[----:B------:R2:W-:Y:S04]  /*03b0*/  @!P1 STS [R4], RZ ;  /* 0x000000ff04009388 */ /* 0x0005e80000000800 */
[----:B------:R2:W-:Y:S04]  /*03c0*/  @!P1 STS [R4+0x4], RZ ;  /* 0x000004ff04009388 */ /* 0x0005e80000000800 */
[----:B------:R2:W-:Y:S04]  /*03d0*/  @!P1 STS [R4+0x8], RZ ;  /* 0x000008ff04009388 */ /* 0x0005e80000000800 */
[----:B------:R2:W-:Y:S02]  /*03e0*/  @!P1 STS [R4+0xc], RZ ;  /* 0x00000cff04009388 */ /* 0x0005e40000000800 */
.L_x_8:
[----:B------:R-:W-:Y:S05]  /*03f0*/  BSYNC.RECONVERGENT B0 ;  /* 0x0000000000007941 */ /* 0x000fea0003800200 */
.L_x_6:
[----:B------:R-:W3:Y:S01]  /*0400*/  LDCU UR7, c[0x0][0x3a0] ;  /* 0x00007400ff0777ac */ /* 0x000ee20008000800 */
[----:B------:R-:W-:Y:S01]  /*0410*/  VIADD R12, R12, 0x2800 ;  /* 0x000028000c0c7836 */ /* 0x000fe20000000000 */
[----:B------:R-:W-:Y:S04]  /*0420*/  BSSY.RECONVERGENT B0, `(.L_x_10) ;  /* 0x0000032000007945 */ /* 0x000fe80003800200 */
[----:B-1----:R-:W-:-:S05]  /*0430*/  LEA R13, R7, R12, 0x18 ;  /* 0x0000000c070d7211 */ /* 0x002fca00078ec0ff */
[----:B------:R-:W-:-:S05]  /*0440*/  IMAD R17, R0, 0xa0, R13 ;  /* 0x000000a000117824 */ /* 0x000fca00078e020d */
[----:B------:R-:W-:Y:S02]  /*0450*/  LEA R7, R2, R17, 0x2 ;  /* 0x0000001102077211 */ /* 0x000fe400078e10ff */
[----:B---3--:R-:W-:-:S13]  /*0460*/  ISETP.GE.AND P0, PT, R0, UR7, PT ;  /* 0x0000000700007c0c */ /* 0x008fda000bf06270 */
[----:B------:R-:W-:Y:S05]  /*0470*/  @P0 BRA `(.L_x_11) ;  /* 0x0000000000a00947 */ /* 0x000fea0003800000 */
[----:B------:R-:W-:Y:S05]  /*0480*/  @P1 BRA `(.L_x_12) ;  /* 0x0000000000ac1947 */ /* 0x000fea0003800000 */
[----:B------:R-:W1:Y:S01]  /*0490*/  LDC R15, c[0x0][0x39c] ;  /* 0x0000e700ff0f7b82 */ /* 0x000e620000000800 */
[----:B0-----:R-:W-:Y:S01]  /*04a0*/  VIADD R10, R5, 0x3 ;  /* 0x00000003050a7836 */ /* 0x001fe20000000000 */
[----:B-1----:R-:W-:-:S04]  /*04b0*/  LOP3.LUT P0, RZ, R15, 0x3, RZ, 0xc0, !PT ;  /* 0x000000030fff7812 */ /* 0x002fc8000780c0ff */
[----:B------:R-:W-:-:S13]  /*04c0*/  ISETP.LT.AND P0, PT, R10, R15, !P0 ;  /* 0x0000000f0a00720c */ /* 0x000fda0004701270 */
[----:B------:R-:W-:Y:S05]  /*04d0*/  @!P0 BRA `(.L_x_13) ;  /* 0x0000000000188947 */ /* 0x000fea0003800000 */
[----:B------:R-:W0:Y:S01]  /*04e0*/  LDC.64 R8, c[0x0][0x388] ;  /* 0x0000e200ff087b82 */ /* 0x000e220000000a00 */
[----:B------:R-:W-:-:S04]  /*04f0*/  IMAD R11, R0, R15, R5 ;  /* 0x0000000f000b7224 */ /* 0x000fc800078e0205 */
[----:B0-----:R-:W-:-:S06]  /*0500*/  IMAD.WIDE.U32 R8, R11, 0x4, R8 ;  /* 0x000000040b087825 */ /* 0x001fcc00078e0008 */
[----:B------:R-:W3:Y:S04]  /*0510*/  LDG.E.128.CONSTANT R8, desc[UR8][R8.64] ;  /* 0x0000000808087981 */ /* 0x000ee8000c1e9d00 */
[----:B---3--:R1:W-:Y:S01]  /*0520*/  STS.128 [R7], R8 ;  /* 0x0000000807007388 */ /* 0x0083e20000000c00 */
[----:B------:R-:W-:Y:S05]  /*0530*/  BRA `(.L_x_12) ;  /* 0x0000000000807947 */ /* 0x000fea0003800000 */
.L_x_13:
[CC--:B------:R-:W-:Y:S01]  /*0540*/  ISETP.GE.AND P0, PT, R5.reuse, R15.reuse, PT ;  /* 0x0000000f0500720c */ /* 0x0c0fe20003f06270 */
[----:B------:R-:W0:Y:S01]  /*0550*/  LDCU.64 UR4, c[0x0][0x388] ;  /* 0x00007100ff0477ac */ /* 0x000e220008000a00 */
[-C--:B------:R-:W-:Y:S01]  /*0560*/  IMAD R12, R0, R15.reuse, RZ ;  /* 0x0000000f000c7224 */ /* 0x080fe200078e02ff */
[-C--:B------:R-:W-:Y:S01]  /*0570*/  ISETP.GE.AND P3, PT, R10, R15.reuse, PT ;  /* 0x0000000f0a00720c */ /* 0x080fe20003f66270 */
[C---:B------:R-:W-:Y:S01]  /*0580*/  VIADD R10, R5.reuse, 0x2 ;  /* 0x00000002050a7836 */ /* 0x040fe20000000000 */
[C---:B------:R-:W-:Y:S01]  /*0590*/  IADD3 R11, PT, PT, R5.reuse, 0x1, RZ ;  /* 0x00000001050b7810 */ /* 0x040fe20007ffe0ff */
[----:B------:R-:W-:Y:S01]  /*05a0*/  IMAD.MOV.U32 R18, RZ, RZ, RZ ;  /* 0x000000ffff127224 */ /* 0x000fe200078e00ff */
[-C--:B------:R-:W-:Y:S02]  /*05b0*/  IADD3 R14, P4, PT, R5, R12.reuse, RZ ;  /* 0x0000000c050e7210 */ /* 0x080fe40007f9e0ff */
[-C--:B------:R-:W-:Y:S02]  /*05c0*/  ISETP.GE.AND P1, PT, R11, R15.reuse, PT ;  /* 0x0000000f0b00720c */ /* 0x080fe40003f26270 */
[----:B------:R-:W-:Y:S01]  /*05d0*/  ISETP.GE.AND P2, PT, R10, R15, PT ;  /* 0x0000000f0a00720c */ /* 0x000fe20003f46270 */
[----:B------:R-:W-:Y:S01]  /*05e0*/  IMAD.X R15, RZ, RZ, RZ, P4 ;  /* 0x000000ffff0f7224 */ /* 0x000fe200020e06ff */
[----:B------:R-:W1:Y:S01]  /*05f0*/  @!P0 LDC.64 R8, c[0x0][0x388] ;  /* 0x0000e200ff088b82 */ /* 0x000e620000000a00 */
[----:B------:R-:W-:Y:S01]  /*0600*/  @!P0 IADD3 R11, PT, PT, R5, R12, RZ ;  /* 0x0000000c050b8210 */ /* 0x000fe20007ffe0ff */
[----:B------:R-:W-:Y:S01]  /*0610*/  HFMA2 R12, -RZ, RZ, 0, 0 ;  /* 0x00000000ff0c7431 */ /* 0x000fe200000001ff */
[----:B------:R-:W-:-:S02]  /*0620*/  MOV R16, RZ ;  /* 0x000000ff00107202 */ /* 0x000fc40000000f00 */
[----:B0-----:R-:W-:Y:S01]  /*0630*/  LEA R10, P4, R14, UR4, 0x2 ;  /* 0x000000040e0a7c11 */ /* 0x001fe2000f8810ff */
[----:B-1----:R-:W-:-:S03]  /*0640*/  @!P0 IMAD.WIDE.U32 R8, R11, 0x4, R8 ;  /* 0x000000040b088825 */ /* 0x002fc600078e0008 */
[----:B------:R-:W-:Y:S01]  /*0650*/  LEA.HI.X R11, R14, UR5, R15, 0x2, P4 ;  /* 0x000000050e0b7c11 */ /* 0x000fe2000a0f140f */
[----:B------:R-:W-:Y:S01]  /*0660*/  IMAD.MOV.U32 R14, RZ, RZ, RZ ;  /* 0x000000ffff0e7224 */ /* 0x000fe200078e00ff */
[----:B------:R-:W3:Y:S04]  /*0670*/  @!P0 LDG.E.CONSTANT R12, desc[UR8][R8.64] ;  /* 0x00000008080c8981 */ /* 0x000ee8000c1e9900 */
[----:B------:R-:W4:Y:S04]  /*0680*/  @!P2 LDG.E.CONSTANT R16, desc[UR8][R10.64+0x8] ;  /* 0x000008080a10a981 */ /* 0x000f28000c1e9900 */
[----:B------:R-:W5:Y:S04]  /*0690*/  @!P1 LDG.E.CONSTANT R14, desc[UR8][R10.64+0x4] ;  /* 0x000004080a0e9981 */ /* 0x000f68000c1e9900 */
[----:B------:R-:W2:Y:S04]  /*06a0*/  @!P3 LDG.E.CONSTANT R18, desc[UR8][R10.64+0xc] ;  /* 0x00000c080a12b981 */ /* 0x000ea8000c1e9900 */
[----:B---3--:R3:W-:Y:S04]  /*06b0*/  STS [R7], R12 ;  /* 0x0000000c07007388 */ /* 0x0087e80000000800 */
[----:B----4-:R3:W-:Y:S04]  /*06c0*/  STS [R7+0x8], R16 ;  /* 0x0000081007007388 */ /* 0x0107e80000000800 */
[----:B-----5:R3:W-:Y:S04]  /*06d0*/  STS [R7+0x4], R14 ;  /* 0x0000040e07007388 */ /* 0x0207e80000000800 */
[----:B--2---:R3:W-:Y:S01]  /*06e0*/  STS [R7+0xc], R18 ;  /* 0x00000c1207007388 */ /* 0x0047e20000000800 */
[----:B------:R-:W-:Y:S05]  /*06f0*/  BRA `(.L_x_12) ;  /* 0x0000000000107947 */ /* 0x000fea0003800000 */
.L_x_11:
[----:B------:R4:W-:Y:S04]  /*0700*/  @!P1 STS [R7], RZ ;  /* 0x000000ff07009388 */ /* 0x0009e80000000800 */
[----:B------:R4:W-:Y:S04]  /*0710*/  @!P1 STS [R7+0x4], RZ ;  /* 0x000004ff07009388 */ /* 0x0009e80000000800 */
[----:B------:R4:W-:Y:S04]  /*0720*/  @!P1 STS [R7+0x8], RZ ;  /* 0x000008ff07009388 */ /* 0x0009e80000000800 */
[----:B------:R4:W-:Y:S02]  /*0730*/  @!P1 STS [R7+0xc], RZ ;  /* 0x00000cff07009388 */ /* 0x0009e40000000800 */
.L_x_12:
[----:B------:R-:W-:Y:S05]  /*0740*/  BSYNC.RECONVERGENT B0 ;  /* 0x0000000000007941 */ /* 0x000fea0003800200 */
.L_x_10:
[----:B------:R-:W-:Y:S01]  /*0750*/  BAR.SYNC.DEFER_BLOCKING 0x0 ;  /* 0x0000000000007b1d */ /* 0x000fe20000010000 */
[----:B------:R-:W-:Y:S01]  /*0760*/  UISETP.GE.AND UP0, UPT, UR7, 0x1, UPT ;  /* 0x000000010700788c */ /* 0x000fe2000bf06270 */
[----:B------:R-:W-:-:S08]  /*0770*/  HFMA2 R25, -RZ, RZ, 0, 0 ;  /* 0x00000000ff197431 */ /* 0x000fd000000001ff */
[----:B------:R-:W-:Y:S05]  /*0780*/  BRA.U !UP0, `(.L_x_14) ;  /* 0x0000000d08207547 */ /* 0x000fea000b800000 */
[----:B01----:R-:W0:Y:S01]  /*0790*/  LDC R9, c[0x0][0x39c] ;  /* 0x0000e700ff097b82 */ /* 0x003e220000000800 */
[----:B---3--:R-:W-:Y:S01]  /*07a0*/  VIADD R18, R5, 0x3 ;  /* 0x0000000305127836 */ /* 0x008fe20000000000 */
[----:B------:R-:W-:Y:S01]  /*07b0*/  LEA R20, R2, R13, 0x2 ;  /* 0x0000000d02147211 */ /* 0x000fe200078e10ff */
[----:B------:R-:W-:Y:S01]  /*07c0*/  IMAD R19, R6, UR7, RZ ;  /* 0x0000000706137c24 */ /* 0x000fe2000f8e02ff */
[----:B------:R-:W-:Y:S01]  /*07d0*/  LOP3.LUT R21, R2, 0x3, RZ, 0xc0, !PT ;  /* 0x0000000302157812 */ /* 0x000fe200078ec0ff */
[----:B------:R-:W-:Y:S01]  /*07e0*/  IMAD.MOV.U32 R25, RZ, RZ, RZ ;  /* 0x000000ffff197224 */ /* 0x000fe200078e00ff */
[----:B------:R-:W-:Y:S01]  /*07f0*/  MOV R22, RZ ;  /* 0x000000ff00167202 */ /* 0x000fe20000000f00 */
[----:B------:R-:W1:Y:S01]  /*0800*/  LDCU UR11, c[0x0][0x39c] ;  /* 0x00007380ff0b77ac */ /* 0x000e620008000800 */
[----:B------:R-:W-:Y:S01]  /*0810*/  SHF.R.S32.HI R16, RZ, 0x1f, R19 ;  /* 0x0000001fff107819 */ /* 0x000fe20000011413 */
[----:B------:R-:W3:Y:S01]  /*0820*/  LDCU UR10, c[0x0][0x398] ;  /* 0x00007300ff0a77ac */ /* 0x000ee20008000800 */
[----:B------:R-:W0:Y:S01]  /*0830*/  LDCU.64 UR12, c[0x0][0x380] ;  /* 0x00007000ff0c77ac */ /* 0x000e220008000a00 */
[----:B------:R-:W0:Y:S01]  /*0840*/  LDCU.64 UR14, c[0x0][0x388] ;  /* 0x00007100ff0e77ac */ /* 0x000e220008000a00 */
[----:B------:R-:W-:Y:S01]  /*0850*/  UMOV UR4, URZ ;  /* 0x000000ff00047c82 */ /* 0x000fe20008000000 */
[----:B0-----:R-:W-:-:S04]  /*0860*/  LOP3.LUT P0, RZ, R9, 0x3, RZ, 0xc0, !PT ;  /* 0x0000000309ff7812 */ /* 0x001fc8000780c0ff */
[----:B-1-3--:R-:W-:-:S13]  /*0870*/  ISETP.LT.AND P0, PT, R18, R9, !P0 ;  /* 0x000000091200720c */ /* 0x00afda0004701270 */
.L_x_23:
[C---:B-1----:R-:W-:Y:S01]  /*0880*/  IMAD R23, R22.reuse, 0x1400, R20 ;  /* 0x0000140016177824 */ /* 0x042fe200078e0214 */
[----:B------:R-:W-:Y:S01]  /*0890*/  UIADD3 UR5, UPT, UPT, UR4, 0x20, URZ ;  /* 0x0000002004057890 */ /* 0x000fe2000fffe0ff */
[C---:B------:R-:W-:Y:S01]  /*08a0*/  IMAD R24, R22.reuse, 0x1400, R3 ;  /* 0x0000140016187824 */ /* 0x040fe200078e0203 */
[----:B------:R-:W-:Y:S01]  /*08b0*/  UMOV UR6, UR4 ;  /* 0x0000000400067c82 */ /* 0x000fe20008000000 */
[----:B------:R-:W-:Y:S01]  /*08c0*/  LOP3.LUT R22, R22, 0x1, RZ, 0x3c, !PT ;  /* 0x0000000116167812 */ /* 0x000fe200078e3cff */
[----:B0-----:R-:W-:Y:S03]  /*08d0*/  LDS R8, [R23] ;  /* 0x0000000017087984 */ /* 0x001fe60000000800 */
[----:B------:R-:W-:Y:S01]  /*08e0*/  UMOV UR4, UR5 ;  /* 0x0000000500047c82 */ /* 0x000fe20008000000 */
[----:B------:R-:W0:Y:S04]  /*08f0*/  LDS.128 R12, [R24] ;  /* 0x00000000180c7984 */ /* 0x000e280000000c00 */
[----:B--23--:R-:W1:Y:S04]  /*0900*/  LDS R9, [R23+0xa0] ;  /* 0x0000a00017097984 */ /* 0x00ce680000000800 */
[----:B------:R-:W3:Y:S04]  /*0910*/  LDS R10, [R23+0x140] ;  /* 0x00014000170a7984 */ /* 0x000ee80000000800 */
[----:B------:R-:W5:Y:S04]  /*0920*/  LDS R27, [R23+0x1e0] ;  /* 0x0001e000171b7984 */ /* 0x000f680000000800 */
[----:B------:R-:W-:Y:S04]  /*0930*/  LDS R29, [R23+0x320] ;  /* 0x00032000171d7984 */ /* 0x000fe80000000800 */
[----:B------:R-:W-:Y:S01]  /*0940*/  LDS R26, [R23+0x10e0] ;  /* 0x0010e000171a7984 */ /* 0x000fe20000000800 */
[----:B0-----:R-:W-:-:S03]  /*0950*/  FFMA R8, R12, R8, R25 ;  /* 0x000000080c087223 */ /* 0x001fc60000000019 */
[----:B------:R-:W-:Y:S01]  /*0960*/  LDS R25, [R23+0x3c0] ;  /* 0x0003c00017197984 */ /* 0x000fe20000000800 */
[----:B-1----:R-:W-:-:S03]  /*0970*/  FFMA R9, R9, R13, R8 ;  /* 0x0000000d09097223 */ /* 0x002fc60000000008 */
[----:B------:R-:W-:Y:S01]  /*0980*/  LDS R13, [R23+0x280] ;  /* 0x00028000170d7984 */ /* 0x000fe20000000800 */
[----:B---3--:R-:W-:-:S03]  /*0990*/  FFMA R14, R10, R14, R9 ;  /* 0x0000000e0a0e7223 */ /* 0x008fc60000000009 */
[----:B------:R-:W0:Y:S01]  /*09a0*/  LDS.128 R8, [R24+0x10] ;  /* 0x0000100018087984 */ /* 0x000e220000000c00 */
[----:B-----5:R-:W-:-:S03]  /*09b0*/  FFMA R15, R27, R15, R14 ;  /* 0x0000000f1b0f7223 */ /* 0x020fc6000000000e */
[----:B------:R-:W1:Y:S01]  /*09c0*/  LDS R27, [R23+0x460] ;  /* 0x00046000171b7984 */ /* 0x000e620000000800 */
[----:B0-----:R-:W-:-:S03]  /*09d0*/  FFMA R8, R8, R13, R15 ;  /* 0x0000000d08087223 */ /* 0x001fc6000000000f */
[----:B------:R-:W-:Y:S01]  /*09e0*/  LDS.128 R12, [R24+0x20] ;  /* 0x00002000180c7984 */ /* 0x000fe20000000c00 */
[----:B------:R-:W-:-:S03]  /*09f0*/  FFMA R8, R29, R9, R8 ;  /* 0x000000091d087223 */ /* 0x000fc60000000008 */
[----:B------:R-:W0:Y:S01]  /*0a00*/  LDS R9, [R23+0x500] ;  /* 0x0005000017097984 */ /* 0x000e220000000800 */
[----:B------:R-:W-:-:S03]  /*0a10*/  FFMA R8, R25, R10, R8 ;  /* 0x0000000a19087223 */ /* 0x000fc60000000008 */
[----:B------:R-:W3:Y:S01]  /*0a20*/  LDS R29, [R23+0x5a0] ;  /* 0x0005a000171d7984 */ /* 0x000ee20000000800 */
[----:B-1----:R-:W-:-:S03]  /*0a30*/  FFMA R11, R27, R11, R8 ;  /* 0x0000000b1b0b7223 */ /* 0x002fc60000000008 */
[----:B------:R-:W1:Y:S04]  /*0a40*/  LDS R25, [R23+0x640] ;  /* 0x0006400017197984 */ /* 0x000e680000000800 */
[----:B------:R-:W5:Y:S01]  /*0a50*/  LDS R27, [R23+0x6e0] ;  /* 0x0006e000171b7984 */ /* 0x000f620000000800 */
[----:B0-----:R-:W-:-:S03]  /*0a60*/  FFMA R12, R12, R9, R11 ;  /* 0x000000090c0c7223 */ /* 0x001fc6000000000b */
[----:B------:R-:W-:Y:S01]  /*0a70*/  LDS.128 R8, [R24+0x30] ;  /* 0x0000300018087984 */ /* 0x000fe20000000c00 */
[----:B---3--:R-:W-:-:S03]  /*0a80*/  FFMA R12, R29, R13, R12 ;  /* 0x0000000d1d0c7223 */ /* 0x008fc6000000000c */
[----:B------:R-:W0:Y:S01]  /*0a90*/  LDS R13, [R23+0x780] ;  /* 0x00078000170d7984 */ /* 0x000e220000000800 */
[----:B-1----:R-:W-:-:S03]  /*0aa0*/  FFMA R12, R25, R14, R12 ;  /* 0x0000000e190c7223 */ /* 0x002fc6000000000c */
[----:B------:R-:W1:Y:S01]  /*0ab0*/  LDS R29, [R23+0x820] ;  /* 0x00082000171d7984 */ /* 0x000e620000000800 */
[----:B-----5:R-:W-:-:S03]  /*0ac0*/  FFMA R15, R27, R15, R12 ;  /* 0x0000000f1b0f7223 */ /* 0x020fc6000000000c */
[----:B------:R-:W3:Y:S04]  /*0ad0*/  LDS R25, [R23+0x8c0] ;  /* 0x0008c00017197984 */ /* 0x000ee80000000800 */
[----:B------:R-:W5:Y:S01]  /*0ae0*/  LDS R27, [R23+0x960] ;  /* 0x00096000171b7984 */ /* 0x000f620000000800 */
[----:B0-----:R-:W-:-:S03]  /*0af0*/  FFMA R8, R8, R13, R15 ;  /* 0x0000000d08087223 */ /* 0x001fc6000000000f */
[----:B------:R-:W-:Y:S01]  /*0b00*/  LDS.128 R12, [R24+0x40] ;  /* 0x00004000180c7984 */ /* 0x000fe20000000c00 */
[----:B-1----:R-:W-:-:S03]  /*0b10*/  FFMA R8, R29, R9, R8 ;  /* 0x000000091d087223 */ /* 0x002fc60000000008 */
[----:B------:R-:W0:Y:S01]  /*0b20*/  LDS R9, [R23+0xa00] ;  /* 0x000a000017097984 */ /* 0x000e220000000800 */
[----:B---3--:R-:W-:-:S03]  /*0b30*/  FFMA R8, R25, R10, R8 ;  /* 0x0000000a19087223 */ /* 0x008fc60000000008 */
        /* <DEDUP_REMOVED lines=20> */
[----:B------:R-:W3:Y:S01]  /*0c80*/  LDS R25, [R23+0x1040] ;  /* 0x0010400017197984 */ /* 0x000ee20000000800 */
[----:B0-----:R-:W-:-:S03]  /*0c90*/  FFMA R12, R12, R9, R11 ;  /* 0x000000090c0c7223 */ /* 0x001fc6000000000b */
[----:B------:R-:W-:Y:S01]  /*0ca0*/  LDS.128 R8, [R24+0x70] ;  /* 0x0000700018087984 */ /* 0x000fe20000000c00 */
[----:B-1----:R-:W-:-:S03]  /*0cb0*/  FFMA R12, R29, R13, R12 ;  /* 0x0000000d1d0c7223 */ /* 0x002fc6000000000c */
[----:B------:R-:W0:Y:S01]  /*0cc0*/  LDS R13, [R23+0x1180] ;  /* 0x00118000170d7984 */ /* 0x000e220000000800 */
[----:B---3--:R-:W-:-:S03]  /*0cd0*/  FFMA R27, R25, R14, R12 ;  /* 0x0000000e191b7223 */ /* 0x008fc6000000000c */
[----:B------:R-:W1:Y:S01]  /*0ce0*/  LDS R29, [R23+0x1220] ;  /* 0x00122000171d7984 */ /* 0x000e620000000800 */
[----:B------:R-:W3:Y:S01]  /*0cf0*/  LDC R12, c[0x0][0x3a0] ;  /* 0x0000e800ff0c7b82 */ /* 0x000ee20000000800 */
[----:B------:R-:W-:Y:S02]  /*0d00*/  FFMA R15, R26, R15, R27 ;  /* 0x0000000f1a0f7223 */ /* 0x000fe4000000001b */
[----:B------:R-:W5:Y:S04]  /*0d10*/  LDS R25, [R23+0x12c0] ;  /* 0x0012c00017197984 */ /* 0x000f680000000800 */
[----:B------:R-:W2:Y:S01]  /*0d20*/  LDS R14, [R23+0x1360] ;  /* 0x00136000170e7984 */ /* 0x000ea20000000800 */
[----:B------:R-:W-:Y:S01]  /*0d30*/  BAR.SYNC.DEFER_BLOCKING 0x0 ;  /* 0x0000000000007b1d */ /* 0x000fe20000010000 */
[----:B---3--:R-:W-:-:S02]  /*0d40*/  ISETP.LE.AND P1, PT, R12, UR5, PT ;  /* 0x000000050c007c0c */ /* 0x008fc4000bf23270 */
[----:B------:R-:W-:Y:S01]  /*0d50*/  ISETP.LE.AND P2, PT, R12, UR5, PT ;  /* 0x000000050c007c0c */ /* 0x000fe2000bf43270 */
[----:B0-----:R-:W-:-:S04]  /*0d60*/  FFMA R8, R8, R13, R15 ;  /* 0x0000000d08087223 */ /* 0x001fc8000000000f */
[----:B-1----:R-:W-:-:S04]  /*0d70*/  FFMA R8, R29, R9, R8 ;  /* 0x000000091d087223 */ /* 0x002fc80000000008 */
[----:B-----5:R-:W-:-:S04]  /*0d80*/  FFMA R25, R25, R10, R8 ;  /* 0x0000000a19197223 */ /* 0x020fc80000000008 */
[----:B--2---:R-:W-:Y:S01]  /*0d90*/  FFMA R25, R14, R11, R25 ;  /* 0x0000000b0e197223 */ /* 0x004fe20000000019 */
[----:B------:R-:W-:Y:S06]  /*0da0*/  @P1 BRA `(.L_x_15) ;  /* 0x0000000400901947 */ /* 0x000fec0003800000 */
[----:B------:R-:W-:Y:S01]  /*0db0*/  ISETP.GE.AND P1, PT, R6, UR10, PT ;  /* 0x0000000a06007c0c */ /* 0x000fe2000bf26270 */
[----:B------:R-:W-:-:S12]  /*0dc0*/  BSSY.RECONVERGENT B0, `(.L_x_16) ;  /* 0x0000032000007945 */ /* 0x000fd80003800200 */
[----:B------:R-:W-:Y:S05]  /*0dd0*/  @P1 BRA `(.L_x_17) ;  /* 0x0000000000a41947 */ /* 0x000fea0003800000 */
[----:B------:R-:W-:-:S13]  /*0de0*/  ISETP.NE.AND P3, PT, R21, RZ, PT ;  /* 0x000000ff1500720c */ /* 0x000fda0003f65270 */
[----:B------:R-:W-:Y:S05]  /*0df0*/  @P3 BRA `(.L_x_18) ;  /* 0x0000000000b83947 */ /* 0x000fea0003800000 */
[----:B------:R-:W-:Y:S01]  /*0e00*/  VIADD R13, R2, UR4 ;  /* 0x00000004020d7c36 */ /* 0x000fe20008000000 */
[----:B------:R-:W-:-:S04]  /*0e10*/  LOP3.LUT P1, RZ, R12, 0x3, RZ, 0xc0, !PT ;  /* 0x000000030cff7812 */ /* 0x000fc8000782c0ff */
[----:B------:R-:W-:-:S04]  /*0e20*/  IADD3 R15, PT, PT, R13, 0x3, RZ ;  /* 0x000000030d0f7810 */ /* 0x000fc80007ffe0ff */
[----:B------:R-:W-:-:S13]  /*0e30*/  ISETP.LT.AND P1, PT, R15, R12, !P1 ;  /* 0x0000000c0f00720c */ /* 0x000fda0004f21270 */
[----:B------:R-:W-:Y:S05]  /*0e40*/  @!P1 BRA `(.L_x_19) ;  /* 0x0000000000249947 */ /* 0x000fea0003800000 */
[----:B------:R-:W-:-:S05]  /*0e50*/  VIADD R8, R2, UR6 ;  /* 0x0000000602087c36 */ /* 0x000fca0008000000 */
[----:B------:R-:W-:-:S04]  /*0e60*/  IADD3 R9, P1, PT, R19, R8, RZ ;  /* 0x0000000813097210 */ /* 0x000fc80007f3e0ff */
[----:B------:R-:W-:Y:S02]  /*0e70*/  IADD3.X R10, PT, PT, RZ, R16, RZ, P1, !PT ;  /* 0x00000010ff0a7210 */ /* 0x000fe40000ffe4ff */
[----:B------:R-:W-:-:S04]  /*0e80*/  LEA R8, P1, R9, UR12, 0x2 ;  /* 0x0000000c09087c11 */ /* 0x000fc8000f8210ff */
[----:B------:R-:W-:-:S06]  /*0e90*/  LEA.HI.X R9, R9, UR13, R10, 0x2, P1 ;  /* 0x0000000d09097c11 */ /* 0x000fcc00088f140a */
[----:B------:R-:W2:Y:S01]  /*0ea0*/  LDG.E.128.CONSTANT R8, desc[UR8][R8.64+0x80] ;  /* 0x0000800808087981 */ /* 0x000ea2000c1e9d00 */
[----:B------:R-:W-:-:S05]  /*0eb0*/  IMAD R13, R22, 0x1400, R4 ;  /* 0x00001400160d7824 */ /* 0x000fca00078e0204 */
[----:B--2---:R0:W-:Y:S01]  /*0ec0*/  STS.128 [R13], R8 ;  /* 0x000000080d007388 */ /* 0x0041e20000000c00 */
[----:B------:R-:W-:Y:S05]  /*0ed0*/  BRA `(.L_x_18) ;  /* 0x0000000000807947 */ /* 0x000fea0003800000 */
.L_x_19:
[----:B------:R-:W-:Y:S01]  /*0ee0*/  VIADD R8, R2, UR6 ;  /* 0x0000000602087c36 */ /* 0x000fe20008000000 */
[C---:B------:R-:W-:Y:S01]  /*0ef0*/  IADD3 R9, PT, PT, R13.reuse, 0x1, RZ ;  /* 0x000000010d097810 */ /* 0x040fe20007ffe0ff */
[----:B------:R-:W-:-:S03]  /*0f00*/  VIADD R11, R13, 0x2 ;  /* 0x000000020d0b7836 */ /* 0x000fc60000000000 */
[----:B------:R-:W-:Y:S02]  /*0f10*/  IADD3 R10, P1, PT, R19, R8, RZ ;  /* 0x00000008130a7210 */ /* 0x000fe40007f3e0ff */
[----:B------:R-:W-:Y:S02]  /*0f20*/  ISETP.GE.AND P4, PT, R9, R12, PT ;  /* 0x0000000c0900720c */ /* 0x000fe40003f86270 */
[----:B------:R-:W-:Y:S02]  /*0f30*/  IADD3.X R23, PT, PT, RZ, R16, RZ, P1, !PT ;  /* 0x00000010ff177210 */ /* 0x000fe40000ffe4ff */
[C---:B------:R-:W-:Y:S02]  /*0f40*/  LEA R8, P6, R10.reuse, UR12, 0x2 ;  /* 0x0000000c0a087c11 */ /* 0x040fe4000f8c10ff */
[-C--:B------:R-:W-:Y:S01]  /*0f50*/  ISETP.GE.AND P1, PT, R13, R12.reuse, PT ;  /* 0x0000000c0d00720c */ /* 0x080fe20003f26270 */
[----:B------:R-:W-:Y:S01]  /*0f60*/  HFMA2 R13, -RZ, RZ, 0, 0 ;  /* 0x00000000ff0d7431 */ /* 0x000fe200000001ff */
[----:B------:R-:W-:Y:S01]  /*0f70*/  LEA.HI.X R9, R10, UR13, R23, 0x2, P6 ;  /* 0x0000000d0a097c11 */ /* 0x000fe2000b0f1417 */
[----:B------:R-:W-:Y:S01]  /*0f80*/  IMAD.MOV.U32 R10, RZ, RZ, RZ ;  /* 0x000000ffff0a7224 */ /* 0x000fe200078e00ff */
[----:B------:R-:W-:-:S02]  /*0f90*/  ISETP.GE.AND P5, PT, R11, R12, PT ;  /* 0x0000000c0b00720c */ /* 0x000fc40003fa6270 */
[----:B------:R-:W-:Y:S02]  /*0fa0*/  ISETP.GE.AND P6, PT, R15, R12, PT ;  /* 0x0000000c0f00720c */ /* 0x000fe40003fc6270 */
[----:B------:R-:W-:Y:S01]  /*0fb0*/  CS2R R14, SRZ ;  /* 0x00000000000e7805 */ /* 0x000fe2000001ff00 */
[----:B------:R-:W2:Y:S04]  /*0fc0*/  @!P4 LDG.E.CONSTANT R13, desc[UR8][R8.64+0x84] ;  /* 0x00008408080dc981 */ /* 0x000ea8000c1e9900 */
[----:B------:R-:W3:Y:S04]  /*0fd0*/  @!P1 LDG.E.CONSTANT R10, desc[UR8][R8.64+0x80] ;  /* 0x00008008080a9981 */ /* 0x000ee8000c1e9900 */
[----:B------:R-:W5:Y:S04]  /*0fe0*/  @!P5 LDG.E.CONSTANT R14, desc[UR8][R8.64+0x88] ;  /* 0x00008808080ed981 */ /* 0x000f68000c1e9900 */
[----:B------:R-:W4:Y:S01]  /*0ff0*/  @!P6 LDG.E.CONSTANT R15, desc[UR8][R8.64+0x8c] ;  /* 0x00008c08080fe981 */ /* 0x000f22000c1e9900 */
[----:B------:R-:W-:-:S04]  /*1000*/  IMAD R11, R22, 0x1400, R3 ;  /* 0x00001400160b7824 */ /* 0x000fc800078e0203 */
[----:B------:R-:W-:-:S05]  /*1010*/  IMAD R11, R2, 0x4, R11 ;  /* 0x00000004020b7824 */ /* 0x000fca00078e020b */
[----:B--2---:R1:W-:Y:S04]  /*1020*/  STS [R11+0x4], R13 ;  /* 0x0000040d0b007388 */ /* 0x0043e80000000800 */
[----:B---3--:R1:W-:Y:S04]  /*1030*/  STS [R11], R10 ;  /* 0x0000000a0b007388 */ /* 0x0083e80000000800 */
[----:B-----5:R1:W-:Y:S04]  /*1040*/  STS [R11+0x8], R14 ;  /* 0x0000080e0b007388 */ /* 0x0203e80000000800 */
[----:B----4-:R1:W-:Y:S01]  /*1050*/  STS [R11+0xc], R15 ;  /* 0x00000c0f0b007388 */ /* 0x0103e20000000800 */
[----:B------:R-:W-:Y:S05]  /*1060*/  BRA `(.L_x_18) ;  /* 0x00000000001c7947 */ /* 0x000fea0003800000 */
.L_x_17:
[----:B------:R-:W-:-:S13]  /*1070*/  ISETP.NE.AND P3, PT, R21, RZ, PT ;  /* 0x000000ff1500720c */ /* 0x000fda0003f65270 */
[----:B------:R-:W-:-:S05]  /*1080*/  @!P3 IMAD R9, R22, 0x1400, R3 ;  /* 0x000014001609b824 */ /* 0x000fca00078e0203 */
[----:B------:R-:W-:-:S05]  /*1090*/  @!P3 LEA R9, R2, R9, 0x2 ;  /* 0x000000090209b211 */ /* 0x000fca00078e10ff */
[----:B------:R2:W-:Y:S04]  /*10a0*/  @!P3 STS [R9], RZ ;  /* 0x000000ff0900b388 */ /* 0x0005e80000000800 */
[----:B------:R2:W-:Y:S04]  /*10b0*/  @!P3 STS [R9+0x4], RZ ;  /* 0x000004ff0900b388 */ /* 0x0005e80000000800 */
[----:B------:R2:W-:Y:S04]  /*10c0*/  @!P3 STS [R9+0x8], RZ ;  /* 0x000008ff0900b388 */ /* 0x0005e80000000800 */
[----:B------:R2:W-:Y:S02]  /*10d0*/  @!P3 STS [R9+0xc], RZ ;  /* 0x00000cff0900b388 */ /* 0x0005e40000000800 */
.L_x_18:
[----:B------:R-:W-:Y:S05]  /*10e0*/  BSYNC.RECONVERGENT B0 ;  /* 0x0000000000007941 */ /* 0x000fea0003800200 */
.L_x_16:
[----:B01----:R-:W-:Y:S01]  /*10f0*/  VIADD R11, R0, UR4 ;  /* 0x00000004000b7c36 */ /* 0x003fe20008000000 */
[----:B------:R-:W-:Y:S04]  /*1100*/  BSSY.RECONVERGENT B0, `(.L_x_15) ;  /* 0x000002e000007945 */ /* 0x000fe80003800200 */
[----:B------:R-:W-:-:S13]  /*1110*/  ISETP.GE.AND P1, PT, R11, R12, PT ;  /* 0x0000000c0b00720c */ /* 0x000fda0003f26270 */
[----:B------:R-:W-:Y:S05]  /*1120*/  @P1 BRA `(.L_x_20) ;  /* 0x0000000000941947 */ /* 0x000fea0003800000 */
[----:B------:R-:W-:Y:S05]  /*1130*/  @P3 BRA `(.L_x_21) ;  /* 0x0000000000a83947 */ /* 0x000fea0003800000 */
[----:B------:R-:W-:Y:S05]  /*1140*/  @!P0 BRA `(.L_x_22) ;  /* 0x00000000001c8947 */ /* 0x000fea0003800000 */
[----:B--2---:R-:W0:Y:S01]  /*1150*/  LDC.64 R8, c[0x0][0x388] ;  /* 0x0000e200ff087b82 */ /* 0x004e220000000a00 */
[----:B------:R-:W-:-:S04]  /*1160*/  IMAD R11, R11, UR11, R5 ;  /* 0x0000000b0b0b7c24 */ /* 0x000fc8000f8e0205 */
[----:B0-----:R-:W-:-:S06]  /*1170*/  IMAD.WIDE R8, R11, 0x4, R8 ;  /* 0x000000040b087825 */ /* 0x001fcc00078e0208 */
[----:B------:R-:W2:Y:S01]  /*1180*/  LDG.E.128.CONSTANT R8, desc[UR8][R8.64] ;  /* 0x0000000808087981 */ /* 0x000ea2000c1e9d00 */
[----:B------:R-:W-:-:S05]  /*1190*/  IMAD R12, R22, 0x1400, R7 ;  /* 0x00001400160c7824 */ /* 0x000fca00078e0207 */
[----:B--2---:R0:W-:Y:S01]  /*11a0*/  STS.128 [R12], R8 ;  /* 0x000000080c007388 */ /* 0x0041e20000000c00 */
[----:B------:R-:W-:Y:S05]  /*11b0*/  BRA `(.L_x_21) ;  /* 0x0000000000887947 */ /* 0x000fea0003800000 */
.L_x_22:
[----:B------:R-:W-:Y:S01]  /*11c0*/  ISETP.GE.AND P5, PT, R5, UR11, PT ;  /* 0x0000000b05007c0c */ /* 0x000fe2000bfa6270 */
[----:B------:R-:W-:Y:S01]  /*11d0*/  IMAD R14, R11, UR11, RZ ;  /* 0x0000000b0b0e7c24 */ /* 0x000fe2000f8e02ff */
[C---:B------:R-:W-:Y:S01]  /*11e0*/  IADD3 R10, PT, PT, R5.reuse, 0x1, RZ ;  /* 0x00000001050a7810 */ /* 0x040fe20007ffe0ff */
[C---:B------:R-:W-:Y:S01]  /*11f0*/  VIADD R11, R5.reuse, 0x2 ;  /* 0x00000002050b7836 */ /* 0x040fe20000000000 */
[----:B------:R-:W-:Y:S01]  /*1200*/  ISETP.GE.AND P1, PT, R18, UR11, PT ;  /* 0x0000000b12007c0c */ /* 0x000fe2000bf26270 */
[----:B------:R-:W-:Y:S01]  /*1210*/  IMAD.MOV.U32 R12, RZ, RZ, RZ ;  /* 0x000000ffff0c7224 */ /* 0x000fe200078e00ff */
[----:B------:R-:W-:Y:S02]  /*1220*/  IADD3 R13, P6, PT, R5, R14, RZ ;  /* 0x0000000e050d7210 */ /* 0x000fe40007fde0ff */
[----:B------:R-:W-:Y:S02]  /*1230*/  ISETP.GE.AND P3, PT, R11, UR11, PT ;  /* 0x0000000b0b007c0c */ /* 0x000fe4000bf66270 */
[----:B------:R-:W-:-:S02]  /*1240*/  ISETP.GE.AND P4, PT, R10, UR11, PT ;  /* 0x0000000b0a007c0c */ /* 0x000fc4000bf86270 */
[----:B------:R-:W-:Y:S01]  /*1250*/  MOV R23, RZ ;  /* 0x000000ff00177202 */ /* 0x000fe20000000f00 */
[----:B--2---:R-:W0:Y:S01]  /*1260*/  @!P5 LDC.64 R8, c[0x0][0x388] ;  /* 0x0000e200ff08db82 */ /* 0x004e220000000a00 */
[----:B------:R-:W-:Y:S02]  /*1270*/  @!P5 IADD3 R11, PT, PT, R5, R14, RZ ;  /* 0x0000000e050bd210 */ /* 0x000fe40007ffe0ff */
[----:B------:R-:W-:Y:S02]  /*1280*/  LEA.HI.X.SX32 R14, R14, RZ, 0x1, P6 ;  /* 0x000000ff0e0e7211 */ /* 0x000fe400030f0eff */
[----:B------:R-:W-:Y:S01]  /*1290*/  LEA R10, P6, R13, UR14, 0x2 ;  /* 0x0000000e0d0a7c11 */ /* 0x000fe2000f8c10ff */
[----:B0-----:R-:W-:-:S03]  /*12a0*/  @!P5 IMAD.WIDE R8, R11, 0x4, R8 ;  /* 0x000000040b08d825 */ /* 0x001fc600078e0208 */
[----:B------:R-:W-:Y:S02]  /*12b0*/  LEA.HI.X R11, R13, UR15, R14, 0x2, P6 ;  /* 0x0000000f0d0b7c11 */ /* 0x000fe4000b0f140e */
[----:B------:R-:W-:Y:S01]  /*12c0*/  CS2R R14, SRZ ;  /* 0x00000000000e7805 */ /* 0x000fe2000001ff00 */
[----:B------:R-:W2:Y:S05]  /*12d0*/  @!P5 LDG.E.CONSTANT R12, desc[UR8][R8.64] ;  /* 0x00000008080cd981 */ /* 0x000eaa000c1e9900 */
[----:B------:R-:W3:Y:S04]  /*12e0*/  @!P4 LDG.E.CONSTANT R14, desc[UR8][R10.64+0x4] ;  /* 0x000004080a0ec981 */ /* 0x000ee8000c1e9900 */
[----:B------:R-:W5:Y:S04]  /*12f0*/  @!P3 LDG.E.CONSTANT R15, desc[UR8][R10.64+0x8] ;  /* 0x000008080a0fb981 */ /* 0x000f68000c1e9900 */
[----:B------:R-:W4:Y:S01]  /*1300*/  @!P1 LDG.E.CONSTANT R23, desc[UR8][R10.64+0xc] ;  /* 0x00000c080a179981 */ /* 0x000f22000c1e9900 */
[----:B------:R-:W-:-:S04]  /*1310*/  IMAD R13, R22, 0x1400, R17 ;  /* 0x00001400160d7824 */ /* 0x000fc800078e0211 */
[----:B------:R-:W-:-:S05]  /*1320*/  IMAD R13, R2, 0x4, R13 ;  /* 0x00000004020d7824 */ /* 0x000fca00078e020d */
[----:B--2---:R1:W-:Y:S04]  /*1330*/  STS [R13], R12 ;  /* 0x0000000c0d007388 */ /* 0x0043e80000000800 */
[----:B---3--:R1:W-:Y:S04]  /*1340*/  STS [R13+0x4], R14 ;  /* 0x0000040e0d007388 */ /* 0x0083e80000000800 */
[----:B-----5:R1:W-:Y:S04]  /*1350*/  STS [R13+0x8], R15 ;  /* 0x0000080f0d007388 */ /* 0x0203e80000000800 */
[----:B----4-:R1:W-:Y:S01]  /*1360*/  STS [R13+0xc], R23 ;  /* 0x00000c170d007388 */ /* 0x0103e20000000800 */
[----:B------:R-:W-:Y:S05]  /*1370*/  BRA `(.L_x_21) ;  /* 0x0000000000187947 */ /* 0x000fea0003800000 */
.L_x_20:
[----:B--2---:R-:W-:-:S05]  /*1380*/  @!P3 IMAD R9, R22, 0x1400, R17 ;  /* 0x000014001609b824 */ /* 0x004fca00078e0211 */
[----:B------:R-:W-:-:S05]  /*1390*/  @!P3 LEA R9, R2, R9, 0x2 ;  /* 0x000000090209b211 */ /* 0x000fca00078e10ff */
[----:B------:R3:W-:Y:S04]  /*13a0*/  @!P3 STS [R9], RZ ;  /* 0x000000ff0900b388 */ /* 0x0007e80000000800 */
[----:B------:R3:W-:Y:S04]  /*13b0*/  @!P3 STS [R9+0x4], RZ ;  /* 0x000004ff0900b388 */ /* 0x0007e80000000800 */
[----:B------:R3:W-:Y:S04]  /*13c0*/  @!P3 STS [R9+0x8], RZ ;  /* 0x000008ff0900b388 */ /* 0x0007e80000000800 */
[----:B------:R3:W-:Y:S02]  /*13d0*/  @!P3 STS [R9+0xc], RZ ;  /* 0x00000cff0900b388 */ /* 0x0007e40000000800 */
.L_x_21:
[----:B------:R-:W-:Y:S05]  /*13e0*/  BSYNC.RECONVERGENT B0 ;  /* 0x0000000000007941 */ /* 0x000fea0003800200 */
.L_x_15:
[----:B------:R-:W-:Y:S06]  /*13f0*/  BAR.SYNC.DEFER_BLOCKING 0x0 ;  /* 0x0000000000007b1d */ /* 0x000fec0000010000 */
[----:B------:R-:W-:Y:S05]  /*1400*/  @!P2 BRA `(.L_x_23) ;  /* 0xfffffff4001ca947 */ /* 0x000fea000383ffff */
.L_x_14:
[----:B------:R-:W5:Y:S02]  /*1410*/  LDCU.64 UR16, c[0x0][0x398] ;  /* 0x00007300ff1077ac */ /* 0x000f640008000a00 */
[----:B-----5:R-:W-:-:S04]  /*1420*/  ISETP.GE.AND P0, PT, R5, UR17, PT ;  /* 0x0000001105007c0c */ /* 0x020fc8000bf06270 */
[----:B------:R-:W-:-:S13]  /*1430*/  ISETP.GE.OR P0, PT, R6, UR16, P0 ;  /* 0x0000001006007c0c */ /* 0x000fda0008706670 */
[----:B------:R-:W-:Y:S05]  /*1440*/  @P0 EXIT ;  /* 0x000000000000094d */ /* 0x000fea0003800000 */
[----:B------:R-:W5:Y:S01]  /*1450*/  LDC.64 R2, c[0x0][0x390] ;  /* 0x0000e400ff027b82 */ /* 0x000f620000000a00 */
[----:B------:R-:W-:-:S04]  /*1460*/  IMAD R5, R6, UR17, R5 ;  /* 0x0000001106057c24 */ /* 0x000fc8000f8e0205 */
[----:B-----5:R-:W-:-:S05]  /*1470*/  IMAD.WIDE R2, R5, 0x4, R2 ;  /* 0x0000000405027825 */ /* 0x020fca00078e0202 */
[----:B------:R-:W-:Y:S01]  /*1480*/  STG.E desc[UR8][R2.64], R25 ;  /* 0x0000001902007986 */ /* 0x000fe2000c101908 */
[----:B------:R-:W-:Y:S05]  /*1490*/  EXIT ;  /* 0x000000000000794d */ /* 0x000fea0003800000 */
.L_x_24:
        /* <DEDUP_REMOVED lines=14> */
.L_x_26:


//--------------------- .nv.shared._Z20gemm_shared_pingpongPKfS0_Pfiii --------------------------
	.section	.nv.shared._Z20gemm_shared_pingpongPKfS0_Pfiii,"aw",@nobits
	.sectionflags	@""
	.align	4
.nv.shared._Z20gemm_shared_pingpongPKfS0_Pfiii:
	.zero		17920


//--------------------- .nv.shared.reserved.0     --------------------------
	.section	.nv.shared.reserved.0,"aw",@nobits
	.weak		__nv_reservedSMEM_offset_0_alias
	.size		__nv_reservedSMEM_offset_0_alias, 0, 64
	.other		__nv_reservedSMEM_offset_0_alias,@"STO_CUDA_RESERVED_SHARED STV_DEFAULT"
__nv_reservedSMEM_offset_0_alias:
	.zero		0
	.zero		64


//--------------------- .nv.shared._Z27gemm_shared_pingpong_float4PKfS0_Pfiii --------------------------
	.section	.nv.shared._Z27gemm_shared_pingpong_float4PKfS0_Pfiii,"aw",@nobits
	.sectionflags	@""
	.align	4
.nv.shared._Z27gemm_shared_pingpong_float4PKfS0_Pfiii:
	.zero		21504


//--------------------- .nv.constant0._Z20gemm_shared_pingpongPKfS0_Pfiii --------------------------
	.section	.nv.constant0._Z20gemm_shared_pingpongPKfS0_Pfiii,"a",@progbits
	.sectionflags	@""
	.align	4
.nv.constant0._Z20gemm_shared_pingpongPKfS0_Pfiii:
	.zero		932


//--------------------- .nv.constant0._Z27gemm_shared_pingpong_float4PKfS0_Pfiii --------------------------
	.section	.nv.constant0._Z27gemm_shared_pingpong_float4PKfS0_Pfiii,"a",@progbits
	.sectionflags	@""
	.align	4
.nv.constant0._Z27gemm_shared_pingpong_float4PKfS0_Pfiii:
	.zero		932


//--------------------- SYMBOLS --------------------------

	.type		.nv.reservedSmem.offset0,@object
	.size		.nv.reservedSmem.offset0,0x4
	.type		.nv.reservedSmem.cap,@object
	.size		.nv.reservedSmem.cap,0x4
